	.target	sm_90a

	.elftype	@"ET_EXEC"


//--------------------- .note.nv.tkinfo           --------------------------
	.section	.note.nv.tkinfo,"",@"SHT_NOTE"
	.sectionflags	@"SHF_NOTE_NV_TKINFO"
	.tkinfo
        /*0018*/ 	.word	0x00000002
        /*0030*/ 	.string	""
        /*0030*/ 	.string	"ptxas"
        /*0030*/ 	.string	"Cuda compilation tools, release 13.0, V13.0.88"
        /*0030*/ 	.string	"Build cuda_13.0.r13.0/compiler.36424714_0"
        /*0030*/ 	.string	"-arch sm_90a -m 64 "



//--------------------- .note.nv.cuinfo           --------------------------
	.section	.note.nv.cuinfo,"",@"SHT_NOTE"
	.sectionflags	@"SHF_NOTE_NV_CUINFO"
        /*0018*/ 	.short	0x0002
        /*001a*/ 	.short	0x005a
        /*001c*/ 	.short	0x0082
	.zero		2


//--------------------- .nv.info                  --------------------------
	.section	.nv.info,"",@"SHT_CUDA_INFO"
	.align	4


	//----- nvinfo : EIATTR_REGCOUNT
	.align		4
        /*0000*/ 	.byte	0x04, 0x2f
        /*0002*/ 	.short	(.L_29 - .L_28)
	.align		4
.L_28:
        /*0004*/ 	.word	index@(_Z25multi_tensor_apply_kernelI18TensorListMetadataILi3EE10SGDFunctorILi3EN3c104HalfES4_EJffffbbbfEEvlPViT_T0_DpT1_)
        /*0008*/ 	.word	0x00000026


	//----- nvinfo : EIATTR_FRAME_SIZE
	.align		4
.L_29:
        /*000c*/ 	.byte	0x04, 0x11
        /*000e*/ 	.short	(.L_31 - .L_30)
	.align		4
.L_30:
        /*0010*/ 	.word	index@(_Z25multi_tensor_apply_kernelI18TensorListMetadataILi3EE10SGDFunctorILi3EN3c104HalfES4_EJffffbbbfEEvlPViT_T0_DpT1_)
        /*0014*/ 	.word	0x00000000


	//----- nvinfo : EIATTR_REGCOUNT
	.align		4
.L_31:
        /*0018*/ 	.byte	0x04, 0x2f
        /*001a*/ 	.short	(.L_33 - .L_32)
	.align		4
.L_32:
        /*001c*/ 	.word	index@(_Z25multi_tensor_apply_kernelI18TensorListMetadataILi3EE10SGDFunctorILi3EffEJffffbbbfEEvlPViT_T0_DpT1_)
        /*0020*/ 	.word	0x00000026


	//----- nvinfo : EIATTR_FRAME_SIZE
	.align		4
.L_33:
        /*0024*/ 	.byte	0x04, 0x11
        /*0026*/ 	.short	(.L_35 - .L_34)
	.align		4
.L_34:
        /*0028*/ 	.word	index@(_Z25multi_tensor_apply_kernelI18TensorListMetadataILi3EE10SGDFunctorILi3EffEJffffbbbfEEvlPViT_T0_DpT1_)
        /*002c*/ 	.word	0x00000000


	//----- nvinfo : EIATTR_REGCOUNT
	.align		4
.L_35:
        /*0030*/ 	.byte	0x04, 0x2f
        /*0032*/ 	.short	(.L_37 - .L_36)
	.align		4
.L_36:
        /*0034*/ 	.word	index@(_Z25multi_tensor_apply_kernelI18TensorListMetadataILi4EE10SGDFunctorILi4EN3c104HalfEfEJffffbbbfEEvlPViT_T0_DpT1_)
        /*0038*/ 	.word	0x00000026


	//----- nvinfo : EIATTR_FRAME_SIZE
	.align		4
.L_37:
        /*003c*/ 	.byte	0x04, 0x11
        /*003e*/ 	.short	(.L_39 - .L_38)
	.align		4
.L_38:
        /*0040*/ 	.word	index@(_Z25multi_tensor_apply_kernelI18TensorListMetadataILi4EE10SGDFunctorILi4EN3c104HalfEfEJffffbbbfEEvlPViT_T0_DpT1_)
        /*0044*/ 	.word	0x00000000


	//----- nvinfo : EIATTR_REGCOUNT
	.align		4
.L_39:
        /*0048*/ 	.byte	0x04, 0x2f
        /*004a*/ 	.short	(.L_41 - .L_40)
	.align		4
.L_40:
        /*004c*/ 	.word	index@(_Z25multi_tensor_apply_kernelI18TensorListMetadataILi4EE10SGDFunctorILi4EffEJffffbbbfEEvlPViT_T0_DpT1_)
        /*0050*/ 	.word	0x00000027


	//----- nvinfo : EIATTR_FRAME_SIZE
	.align		4
.L_41:
        /*0054*/ 	.byte	0x04, 0x11
        /*0056*/ 	.short	(.L_43 - .L_42)
	.align		4
.L_42:
        /*0058*/ 	.word	index@(_Z25multi_tensor_apply_kernelI18TensorListMetadataILi4EE10SGDFunctorILi4EffEJffffbbbfEEvlPViT_T0_DpT1_)
        /*005c*/ 	.word	0x00000000


	//----- nvinfo : EIATTR_MIN_STACK_SIZE
	.align		4
.L_43:
        /*0060*/ 	.byte	0x04, 0x12
        /*0062*/ 	.short	(.L_45 - .L_44)
	.align		4
.L_44:
        /*0064*/ 	.word	index@(_Z25multi_tensor_apply_kernelI18TensorListMetadataILi4EE10SGDFunctorILi4EffEJffffbbbfEEvlPViT_T0_DpT1_)
        /*0068*/ 	.word	0x00000000


	//----- nvinfo : EIATTR_MIN_STACK_SIZE
	.align		4
.L_45:
        /*006c*/ 	.byte	0x04, 0x12
        /*006e*/ 	.short	(.L_47 - .L_46)
	.align		4
.L_46:
        /*0070*/ 	.word	index@(_Z25multi_tensor_apply_kernelI18TensorListMetadataILi4EE10SGDFunctorILi4EN3c104HalfEfEJffffbbbfEEvlPViT_T0_DpT1_)
        /*0074*/ 	.word	0x00000000


	//----- nvinfo : EIATTR_MIN_STACK_SIZE
	.align		4
.L_47:
        /*0078*/ 	.byte	0x04, 0x12
        /*007a*/ 	.short	(.L_49 - .L_48)
	.align		4
.L_48:
        /*007c*/ 	.word	index@(_Z25multi_tensor_apply_kernelI18TensorListMetadataILi3EE10SGDFunctorILi3EffEJffffbbbfEEvlPViT_T0_DpT1_)
        /*0080*/ 	.word	0x00000000


	//----- nvinfo : EIATTR_MIN_STACK_SIZE
	.align		4
.L_49:
        /*0084*/ 	.byte	0x04, 0x12
        /*0086*/ 	.short	(.L_51 - .L_50)
	.align		4
.L_50:
        /*0088*/ 	.word	index@(_Z25multi_tensor_apply_kernelI18TensorListMetadataILi3EE10SGDFunctorILi3EN3c104HalfES4_EJffffbbbfEEvlPViT_T0_DpT1_)
        /*008c*/ 	.word	0x00000000
.L_51:


//--------------------- .nv.compat                --------------------------
	.section	.nv.compat,"",@"SHT_CUDA_COMPAT_INFO"
	.align	4
        /*0000*/ 	.byte	0x02, 0x09, 0x01, 0x00, 0x02, 0x02, 0x01, 0x00, 0x02, 0x05, 0x05, 0x00, 0x03, 0x07, 0x01, 0x01
        /*0010*/ 	.byte	0x02, 0x03, 0x00, 0x00, 0x02, 0x06, 0x01, 0x00, 0x04, 0x0b, 0x08, 0x00, 0x00, 0x00, 0x00, 0x00
        /*0020*/ 	.byte	0x00, 0x00, 0x00, 0x00


//--------------------- .nv.info._Z25multi_tensor_apply_kernelI18TensorListMetadataILi4EE10SGDFunctorILi4EffEJffffbbbfEEvlPViT_T0_DpT1_ --------------------------
	.section	.nv.info._Z25multi_tensor_apply_kernelI18TensorListMetadataILi4EE10SGDFunctorILi4EffEJffffbbbfEEvlPViT_T0_DpT1_,"",@"SHT_CUDA_INFO"
	.sectionflags	@""
	.align	4


	//----- nvinfo : EIATTR_CUDA_API_VERSION
	.align		4
        /*0000*/ 	.byte	0x04, 0x37
        /*0002*/ 	.short	(.L_53 - .L_52)
.L_52:
        /*0004*/ 	.word	0x00000082


	//----- nvinfo : EIATTR_KPARAM_INFO
	.align		4
.L_53:
        /*0008*/ 	.byte	0x04, 0x17
        /*000a*/ 	.short	(.L_55 - .L_54)
.L_54:
        /*000c*/ 	.word	0x00000000
        /*0010*/ 	.short	0x000b
        /*0012*/ 	.short	0x0c10
        /*0014*/ 	.byte	0x00, 0xf0, 0x11, 0x00


	//----- nvinfo : EIATTR_KPARAM_INFO
	.align		4
.L_55:
        /*0018*/ 	.byte	0x04, 0x17
        /*001a*/ 	.short	(.L_57 - .L_56)
.L_56:
        /*001c*/ 	.word	0x00000000
        /*0020*/ 	.short	0x000a
        /*0022*/ 	.short	0x0c0e
        /*0024*/ 	.byte	0x00, 0xf0, 0x05, 0x00


	//----- nvinfo : EIATTR_KPARAM_INFO
	.align		4
.L_57:
        /*0028*/ 	.byte	0x04, 0x17
        /*002a*/ 	.short	(.L_59 - .L_58)
.L_58:
        /*002c*/ 	.word	0x00000000
        /*0030*/ 	.short	0x0009
        /*0032*/ 	.short	0x0c0d
        /*0034*/ 	.byte	0x00, 0xf0, 0x05, 0x00


	//----- nvinfo : EIATTR_KPARAM_INFO
	.align		4
.L_59:
        /*0038*/ 	.byte	0x04, 0x17
        /*003a*/ 	.short	(.L_61 - .L_60)
.L_60:
        /*003c*/ 	.word	0x00000000
        /*0040*/ 	.short	0x0008
        /*0042*/ 	.short	0x0c0c
        /*0044*/ 	.byte	0x00, 0xf0, 0x05, 0x00


	//----- nvinfo : EIATTR_KPARAM_INFO
	.align		4
.L_61:
        /*0048*/ 	.byte	0x04, 0x17
        /*004a*/ 	.short	(.L_63 - .L_62)
.L_62:
        /*004c*/ 	.word	0x00000000
        /*0050*/ 	.short	0x0007
        /*0052*/ 	.short	0x0c08
        /*0054*/ 	.byte	0x00, 0xf0, 0x11, 0x00


	//----- nvinfo : EIATTR_KPARAM_INFO
	.align		4
.L_63:
        /*0058*/ 	.byte	0x04, 0x17
        /*005a*/ 	.short	(.L_65 - .L_64)
.L_64:
        /*005c*/ 	.word	0x00000000
        /*0060*/ 	.short	0x0006
        /*0062*/ 	.short	0x0c04
        /*0064*/ 	.byte	0x00, 0xf0, 0x11, 0x00


	//----- nvinfo : EIATTR_KPARAM_INFO
	.align		4
.L_65:
        /*0068*/ 	.byte	0x04, 0x17
        /*006a*/ 	.short	(.L_67 - .L_66)
.L_66:
        /*006c*/ 	.word	0x00000000
        /*0070*/ 	.short	0x0005
        /*0072*/ 	.short	0x0c00
        /*0074*/ 	.byte	0x00, 0xf0, 0x11, 0x00


	//----- nvinfo : EIATTR_KPARAM_INFO
	.align		4
.L_67:
        /*0078*/ 	.byte	0x04, 0x17
        /*007a*/ 	.short	(.L_69 - .L_68)
.L_68:
        /*007c*/ 	.word	0x00000000
        /*0080*/ 	.short	0x0004
        /*0082*/ 	.short	0x0bfc
        /*0084*/ 	.byte	0x00, 0xf0, 0x11, 0x00


	//----- nvinfo : EIATTR_KPARAM_INFO
	.align		4
.L_69:
        /*0088*/ 	.byte	0x04, 0x17
        /*008a*/ 	.short	(.L_71 - .L_70)
.L_70:
        /*008c*/ 	.word	0x00000000
        /*0090*/ 	.short	0x0003
        /*0092*/ 	.short	0x0bf8
        /*0094*/ 	.byte	0x00, 0xf0, 0x05, 0x00


	//----- nvinfo : EIATTR_KPARAM_INFO
	.align		4
.L_71:
        /*0098*/ 	.byte	0x04, 0x17
        /*009a*/ 	.short	(.L_73 - .L_72)
.L_72:
        /*009c*/ 	.word	0x00000000
        /*00a0*/ 	.short	0x0002
        /*00a2*/ 	.short	0x0010
        /*00a4*/ 	.byte	0x00, 0xf0, 0xa1, 0x2f


	//----- nvinfo : EIATTR_KPARAM_INFO
	.align		4
.L_73:
        /*00a8*/ 	.byte	0x04, 0x17
        /*00aa*/ 	.short	(.L_75 - .L_74)
.L_74:
        /*00ac*/ 	.word	0x00000000
        /*00b0*/ 	.short	0x0001
        /*00b2*/ 	.short	0x0008
        /*00b4*/ 	.byte	0x00, 0xf0, 0x21, 0x00


	//----- nvinfo : EIATTR_KPARAM_INFO
	.align		4
.L_75:
        /*00b8*/ 	.byte	0x04, 0x17
        /*00ba*/ 	.short	(.L_77 - .L_76)
.L_76:
        /*00bc*/ 	.word	0x00000000
        /*00c0*/ 	.short	0x0000
        /*00c2*/ 	.short	0x0000
        /*00c4*/ 	.byte	0x00, 0xf0, 0x21, 0x00


	//----- nvinfo : EIATTR_SPARSE_MMA_MASK
	.align		4
.L_77:
        /*00c8*/ 	.byte	0x03, 0x50
        /*00ca*/ 	.short	0x0000


	//----- nvinfo : EIATTR_MAXREG_COUNT
	.align		4
        /*00cc*/ 	.byte	0x03, 0x1b
        /*00ce*/ 	.short	0x00ff


	//----- nvinfo : EIATTR_MERCURY_ISA_VERSION
	.align		4
        /*00d0*/ 	.byte	0x03, 0x5f
        /*00d2*/ 	.short	0x0101


	//----- nvinfo : EIATTR_EXIT_INSTR_OFFSETS
	.align		4
        /*00d4*/ 	.byte	0x04, 0x1c
        /*00d6*/ 	.short	(.L_79 - .L_78)


	//   ....[0]....
.L_78:
        /*00d8*/ 	.word	0x00000050


	//   ....[1]....
        /*00dc*/ 	.word	0x00000130


	//   ....[2]....
        /*00e0*/ 	.word	0x00001550


	//----- nvinfo : EIATTR_CRS_STACK_SIZE
	.align		4
.L_79:
        /*00e4*/ 	.byte	0x04, 0x1e
        /*00e6*/ 	.short	(.L_81 - .L_80)
.L_80:
        /*00e8*/ 	.word	0x00000000


	//----- nvinfo : EIATTR_CBANK_PARAM_SIZE
	.align		4
.L_81:
        /*00ec*/ 	.byte	0x03, 0x19
        /*00ee*/ 	.short	0x0c14


	//----- nvinfo : EIATTR_PARAM_CBANK
	.align		4
        /*00f0*/ 	.byte	0x04, 0x0a
        /*00f2*/ 	.short	(.L_83 - .L_82)
	.align		4
.L_82:
        /*00f4*/ 	.word	index@(.nv.constant0._Z25multi_tensor_apply_kernelI18TensorListMetadataILi4EE10SGDFunctorILi4EffEJffffbbbfEEvlPViT_T0_DpT1_)
        /*00f8*/ 	.short	0x0210
        /*00fa*/ 	.short	0x0c14


	//----- nvinfo : EIATTR_SW_WAR
	.align		4
.L_83:
        /*00fc*/ 	.byte	0x04, 0x36
        /*00fe*/ 	.short	(.L_85 - .L_84)
.L_84:
        /*0100*/ 	.word	0x00000008
.L_85:


//--------------------- .nv.info._Z25multi_tensor_apply_kernelI18TensorListMetadataILi4EE10SGDFunctorILi4EN3c104HalfEfEJffffbbbfEEvlPViT_T0_DpT1_ --------------------------
	.section	.nv.info._Z25multi_tensor_apply_kernelI18TensorListMetadataILi4EE10SGDFunctorILi4EN3c104HalfEfEJffffbbbfEEvlPViT_T0_DpT1_,"",@"SHT_CUDA_INFO"
	.sectionflags	@""
	.align	4


	//----- nvinfo : EIATTR_CUDA_API_VERSION
	.align		4
        /*0000*/ 	.byte	0x04, 0x37
        /*0002*/ 	.short	(.L_87 - .L_86)
.L_86:
        /*0004*/ 	.word	0x00000082


	//----- nvinfo : EIATTR_KPARAM_INFO
	.align		4
.L_87:
        /*0008*/ 	.byte	0x04, 0x17
        /*000a*/ 	.short	(.L_89 - .L_88)
.L_88:
        /*000c*/ 	.word	0x00000000
        /*0010*/ 	.short	0x000b
        /*0012*/ 	.short	0x0c10
        /*0014*/ 	.byte	0x00, 0xf0, 0x11, 0x00


	//----- nvinfo : EIATTR_KPARAM_INFO
	.align		4
.L_89:
        /*0018*/ 	.byte	0x04, 0x17
        /*001a*/ 	.short	(.L_91 - .L_90)
.L_90:
        /*001c*/ 	.word	0x00000000
        /*0020*/ 	.short	0x000a
        /*0022*/ 	.short	0x0c0e
        /*0024*/ 	.byte	0x00, 0xf0, 0x05, 0x00


	//----- nvinfo : EIATTR_KPARAM_INFO
	.align		4
.L_91:
        /*0028*/ 	.byte	0x04, 0x17
        /*002a*/ 	.short	(.L_93 - .L_92)
.L_92:
        /*002c*/ 	.word	0x00000000
        /*0030*/ 	.short	0x0009
        /*0032*/ 	.short	0x0c0d
        /*0034*/ 	.byte	0x00, 0xf0, 0x05, 0x00


	//----- nvinfo : EIATTR_KPARAM_INFO
	.align		4
.L_93:
        /*0038*/ 	.byte	0x04, 0x17
        /*003a*/ 	.short	(.L_95 - .L_94)
.L_94:
        /*003c*/ 	.word	0x00000000
        /*0040*/ 	.short	0x0008
        /*0042*/ 	.short	0x0c0c
        /*0044*/ 	.byte	0x00, 0xf0, 0x05, 0x00


	//----- nvinfo : EIATTR_KPARAM_INFO
	.align		4
.L_95:
        /*0048*/ 	.byte	0x04, 0x17
        /*004a*/ 	.short	(.L_97 - .L_96)
.L_96:
        /*004c*/ 	.word	0x00000000
        /*0050*/ 	.short	0x0007
        /*0052*/ 	.short	0x0c08
        /*0054*/ 	.byte	0x00, 0xf0, 0x11, 0x00


	//----- nvinfo : EIATTR_KPARAM_INFO
	.align		4
.L_97:
        /*0058*/ 	.byte	0x04, 0x17
        /*005a*/ 	.short	(.L_99 - .L_98)
.L_98:
        /*005c*/ 	.word	0x00000000
        /*0060*/ 	.short	0x0006
        /*0062*/ 	.short	0x0c04
        /*0064*/ 	.byte	0x00, 0xf0, 0x11, 0x00


	//----- nvinfo : EIATTR_KPARAM_INFO
	.align		4
.L_99:
        /*0068*/ 	.byte	0x04, 0x17
        /*006a*/ 	.short	(.L_101 - .L_100)
.L_100:
        /*006c*/ 	.word	0x00000000
        /*0070*/ 	.short	0x0005
        /*0072*/ 	.short	0x0c00
        /*0074*/ 	.byte	0x00, 0xf0, 0x11, 0x00


	//----- nvinfo : EIATTR_KPARAM_INFO
	.align		4
.L_101:
        /*0078*/ 	.byte	0x04, 0x17
        /*007a*/ 	.short	(.L_103 - .L_102)
.L_102:
        /*007c*/ 	.word	0x00000000
        /*0080*/ 	.short	0x0004
        /*0082*/ 	.short	0x0bfc
        /*0084*/ 	.byte	0x00, 0xf0, 0x11, 0x00


	//----- nvinfo : EIATTR_KPARAM_INFO
	.align		4
.L_103:
        /*0088*/ 	.byte	0x04, 0x17
        /*008a*/ 	.short	(.L_105 - .L_104)
.L_104:
        /*008c*/ 	.word	0x00000000
        /*0090*/ 	.short	0x0003
        /*0092*/ 	.short	0x0bf8
        /*0094*/ 	.byte	0x00, 0xf0, 0x05, 0x00


	//----- nvinfo : EIATTR_KPARAM_INFO
	.align		4
.L_105:
        /*0098*/ 	.byte	0x04, 0x17
        /*009a*/ 	.short	(.L_107 - .L_106)
.L_106:
        /*009c*/ 	.word	0x00000000
        /*00a0*/ 	.short	0x0002
        /*00a2*/ 	.short	0x0010
        /*00a4*/ 	.byte	0x00, 0xf0, 0xa1, 0x2f


	//----- nvinfo : EIATTR_KPARAM_INFO
	.align		4
.L_107:
        /*00a8*/ 	.byte	0x04, 0x17
        /*00aa*/ 	.short	(.L_109 - .L_108)
.L_108:
        /*00ac*/ 	.word	0x00000000
        /*00b0*/ 	.short	0x0001
        /*00b2*/ 	.short	0x0008
        /*00b4*/ 	.byte	0x00, 0xf0, 0x21, 0x00


	//----- nvinfo : EIATTR_KPARAM_INFO
	.align		4
.L_109:
        /*00b8*/ 	.byte	0x04, 0x17
        /*00ba*/ 	.short	(.L_111 - .L_110)
.L_110:
        /*00bc*/ 	.word	0x00000000
        /*00c0*/ 	.short	0x0000
        /*00c2*/ 	.short	0x0000
        /*00c4*/ 	.byte	0x00, 0xf0, 0x21, 0x00


	//----- nvinfo : EIATTR_SPARSE_MMA_MASK
	.align		4
.L_111:
        /*00c8*/ 	.byte	0x03, 0x50
        /*00ca*/ 	.short	0x0000


	//----- nvinfo : EIATTR_MAXREG_COUNT
	.align		4
        /*00cc*/ 	.byte	0x03, 0x1b
        /*00ce*/ 	.short	0x00ff


	//----- nvinfo : EIATTR_MERCURY_ISA_VERSION
	.align		4
        /*00d0*/ 	.byte	0x03, 0x5f
        /*00d2*/ 	.short	0x0101


	//----- nvinfo : EIATTR_EXIT_INSTR_OFFSETS
	.align		4
        /*00d4*/ 	.byte	0x04, 0x1c
        /*00d6*/ 	.short	(.L_113 - .L_112)


	//   ....[0]....
.L_112:
        /*00d8*/ 	.word	0x00000050


	//   ....[1]....
        /*00dc*/ 	.word	0x00000130


	//   ....[2]....
        /*00e0*/ 	.word	0x000015f0


	//----- nvinfo : EIATTR_CRS_STACK_SIZE
	.align		4
.L_113:
        /*00e4*/ 	.byte	0x04, 0x1e
        /*00e6*/ 	.short	(.L_115 - .L_114)
.L_114:
        /*00e8*/ 	.word	0x00000000


	//----- nvinfo : EIATTR_CBANK_PARAM_SIZE
	.align		4
.L_115:
        /*00ec*/ 	.byte	0x03, 0x19
        /*00ee*/ 	.short	0x0c14


	//----- nvinfo : EIATTR_PARAM_CBANK
	.align		4
        /*00f0*/ 	.byte	0x04, 0x0a
        /*00f2*/ 	.short	(.L_117 - .L_116)
	.align		4
.L_116:
        /*00f4*/ 	.word	index@(.nv.constant0._Z25multi_tensor_apply_kernelI18TensorListMetadataILi4EE10SGDFunctorILi4EN3c104HalfEfEJffffbbbfEEvlPViT_T0_DpT1_)
        /*00f8*/ 	.short	0x0210
        /*00fa*/ 	.short	0x0c14


	//----- nvinfo : EIATTR_SW_WAR
	.align		4
.L_117:
        /*00fc*/ 	.byte	0x04, 0x36
        /*00fe*/ 	.short	(.L_119 - .L_118)
.L_118:
        /*0100*/ 	.word	0x00000008
.L_119:


//--------------------- .nv.info._Z25multi_tensor_apply_kernelI18TensorListMetadataILi3EE10SGDFunctorILi3EffEJffffbbbfEEvlPViT_T0_DpT1_ --------------------------
	.section	.nv.info._Z25multi_tensor_apply_kernelI18TensorListMetadataILi3EE10SGDFunctorILi3EffEJffffbbbfEEvlPViT_T0_DpT1_,"",@"SHT_CUDA_INFO"
	.sectionflags	@""
	.align	4


	//----- nvinfo : EIATTR_CUDA_API_VERSION
	.align		4
        /*0000*/ 	.byte	0x04, 0x37
        /*0002*/ 	.short	(.L_121 - .L_120)
.L_120:
        /*0004*/ 	.word	0x00000082


	//----- nvinfo : EIATTR_KPARAM_INFO
	.align		4
.L_121:
        /*0008*/ 	.byte	0x04, 0x17
        /*000a*/ 	.short	(.L_123 - .L_122)
.L_122:
        /*000c*/ 	.word	0x00000000
        /*0010*/ 	.short	0x000b
        /*0012*/ 	.short	0x0c70
        /*0014*/ 	.byte	0x00, 0xf0, 0x11, 0x00


	//----- nvinfo : EIATTR_KPARAM_INFO
	.align		4
.L_123:
        /*0018*/ 	.byte	0x04, 0x17
        /*001a*/ 	.short	(.L_125 - .L_124)
.L_124:
        /*001c*/ 	.word	0x00000000
        /*0020*/ 	.short	0x000a
        /*0022*/ 	.short	0x0c6e
        /*0024*/ 	.byte	0x00, 0xf0, 0x05, 0x00


	//----- nvinfo : EIATTR_KPARAM_INFO
	.align		4
.L_125:
        /*0028*/ 	.byte	0x04, 0x17
        /*002a*/ 	.short	(.L_127 - .L_126)
.L_126:
        /*002c*/ 	.word	0x00000000
        /*0030*/ 	.short	0x0009
        /*0032*/ 	.short	0x0c6d
        /*0034*/ 	.byte	0x00, 0xf0, 0x05, 0x00


	//----- nvinfo : EIATTR_KPARAM_INFO
	.align		4
.L_127:
        /*0038*/ 	.byte	0x04, 0x17
        /*003a*/ 	.short	(.L_129 - .L_128)
.L_128:
        /*003c*/ 	.word	0x00000000
        /*0040*/ 	.short	0x0008
        /*0042*/ 	.short	0x0c6c
        /*0044*/ 	.byte	0x00, 0xf0, 0x05, 0x00


	//----- nvinfo : EIATTR_KPARAM_INFO
	.align		4
.L_129:
        /*0048*/ 	.byte	0x04, 0x17
        /*004a*/ 	.short	(.L_131 - .L_130)
.L_130:
        /*004c*/ 	.word	0x00000000
        /*0050*/ 	.short	0x0007
        /*0052*/ 	.short	0x0c68
        /*0054*/ 	.byte	0x00, 0xf0, 0x11, 0x00


	//----- nvinfo : EIATTR_KPARAM_INFO
	.align		4
.L_131:
        /*0058*/ 	.byte	0x04, 0x17
        /*005a*/ 	.short	(.L_133 - .L_132)
.L_132:
        /*005c*/ 	.word	0x00000000
        /*0060*/ 	.short	0x0006
        /*0062*/ 	.short	0x0c64
        /*0064*/ 	.byte	0x00, 0xf0, 0x11, 0x00


	//----- nvinfo : EIATTR_KPARAM_INFO
	.align		4
.L_133:
        /*0068*/ 	.byte	0x04, 0x17
        /*006a*/ 	.short	(.L_135 - .L_134)
.L_134:
        /*006c*/ 	.word	0x00000000
        /*0070*/ 	.short	0x0005
        /*0072*/ 	.short	0x0c60
        /*0074*/ 	.byte	0x00, 0xf0, 0x11, 0x00


	//----- nvinfo : EIATTR_KPARAM_INFO
	.align		4
.L_135:
        /*0078*/ 	.byte	0x04, 0x17
        /*007a*/ 	.short	(.L_137 - .L_136)
.L_136:
        /*007c*/ 	.word	0x00000000
        /*0080*/ 	.short	0x0004
        /*0082*/ 	.short	0x0c5c
        /*0084*/ 	.byte	0x00, 0xf0, 0x11, 0x00


	//----- nvinfo : EIATTR_KPARAM_INFO
	.align		4
.L_137:
        /*0088*/ 	.byte	0x04, 0x17
        /*008a*/ 	.short	(.L_139 - .L_138)
.L_138:
        /*008c*/ 	.word	0x00000000
        /*0090*/ 	.short	0x0003
        /*0092*/ 	.short	0x0c58
        /*0094*/ 	.byte	0x00, 0xf0, 0x05, 0x00


	//----- nvinfo : EIATTR_KPARAM_INFO
	.align		4
.L_139:
        /*0098*/ 	.byte	0x04, 0x17
        /*009a*/ 	.short	(.L_141 - .L_140)
.L_140:
        /*009c*/ 	.word	0x00000000
        /*00a0*/ 	.short	0x0002
        /*00a2*/ 	.short	0x0010
        /*00a4*/ 	.byte	0x00, 0xf0, 0x21, 0x31


	//----- nvinfo : EIATTR_KPARAM_INFO
	.align		4
.L_141:
        /*00a8*/ 	.byte	0x04, 0x17
        /*00aa*/ 	.short	(.L_143 - .L_142)
.L_142:
        /*00ac*/ 	.word	0x00000000
        /*00b0*/ 	.short	0x0001
        /*00b2*/ 	.short	0x0008
        /*00b4*/ 	.byte	0x00, 0xf0, 0x21, 0x00


	//----- nvinfo : EIATTR_KPARAM_INFO
	.align		4
.L_143:
        /*00b8*/ 	.byte	0x04, 0x17
        /*00ba*/ 	.short	(.L_145 - .L_144)
.L_144:
        /*00bc*/ 	.word	0x00000000
        /*00c0*/ 	.short	0x0000
        /*00c2*/ 	.short	0x0000
        /*00c4*/ 	.byte	0x00, 0xf0, 0x21, 0x00


	//----- nvinfo : EIATTR_SPARSE_MMA_MASK
	.align		4
.L_145:
        /*00c8*/ 	.byte	0x03, 0x50
        /*00ca*/ 	.short	0x0000


	//----- nvinfo : EIATTR_MAXREG_COUNT
	.align		4
        /*00cc*/ 	.byte	0x03, 0x1b
        /*00ce*/ 	.short	0x00ff


	//----- nvinfo : EIATTR_MERCURY_ISA_VERSION
	.align		4
        /*00d0*/ 	.byte	0x03, 0x5f
        /*00d2*/ 	.short	0x0101


	//----- nvinfo : EIATTR_EXIT_INSTR_OFFSETS
	.align		4
        /*00d4*/ 	.byte	0x04, 0x1c
        /*00d6*/ 	.short	(.L_147 - .L_146)


	//   ....[0]....
.L_146:
        /*00d8*/ 	.word	0x00000050


	//   ....[1]....
        /*00dc*/ 	.word	0x00000130


	//   ....[2]....
        /*00e0*/ 	.word	0x00001480


	//----- nvinfo : EIATTR_CRS_STACK_SIZE
	.align		4
.L_147:
        /*00e4*/ 	.byte	0x04, 0x1e
        /*00e6*/ 	.short	(.L_149 - .L_148)
.L_148:
        /*00e8*/ 	.word	0x00000000


	//----- nvinfo : EIATTR_CBANK_PARAM_SIZE
	.align		4
.L_149:
        /*00ec*/ 	.byte	0x03, 0x19
        /*00ee*/ 	.short	0x0c74


	//----- nvinfo : EIATTR_PARAM_CBANK
	.align		4
        /*00f0*/ 	.byte	0x04, 0x0a
        /*00f2*/ 	.short	(.L_151 - .L_150)
	.align		4
.L_150:
        /*00f4*/ 	.word	index@(.nv.constant0._Z25multi_tensor_apply_kernelI18TensorListMetadataILi3EE10SGDFunctorILi3EffEJffffbbbfEEvlPViT_T0_DpT1_)
        /*00f8*/ 	.short	0x0210
        /*00fa*/ 	.short	0x0c74


	//----- nvinfo : EIATTR_SW_WAR
	.align		4
.L_151:
        /*00fc*/ 	.byte	0x04, 0x36
        /*00fe*/ 	.short	(.L_153 - .L_152)
.L_152:
        /*0100*/ 	.word	0x00000008
.L_153:


//--------------------- .nv.info._Z25multi_tensor_apply_kernelI18TensorListMetadataILi3EE10SGDFunctorILi3EN3c104HalfES4_EJffffbbbfEEvlPViT_T0_DpT1_ --------------------------
	.section	.nv.info._Z25multi_tensor_apply_kernelI18TensorListMetadataILi3EE10SGDFunctorILi3EN3c104HalfES4_EJffffbbbfEEvlPViT_T0_DpT1_,"",@"SHT_CUDA_INFO"
	.sectionflags	@""
	.align	4


	//----- nvinfo : EIATTR_CUDA_API_VERSION
	.align		4
        /*0000*/ 	.byte	0x04, 0x37
        /*0002*/ 	.short	(.L_155 - .L_154)
.L_154:
        /*0004*/ 	.word	0x00000082


	//----- nvinfo : EIATTR_KPARAM_INFO
	.align		4
.L_155:
        /*0008*/ 	.byte	0x04, 0x17
        /*000a*/ 	.short	(.L_157 - .L_156)
.L_156:
        /*000c*/ 	.word	0x00000000
        /*0010*/ 	.short	0x000b
        /*0012*/ 	.short	0x0c70
        /*0014*/ 	.byte	0x00, 0xf0, 0x11, 0x00


	//----- nvinfo : EIATTR_KPARAM_INFO
	.align		4
.L_157:
        /*0018*/ 	.byte	0x04, 0x17
        /*001a*/ 	.short	(.L_159 - .L_158)
.L_158:
        /*001c*/ 	.word	0x00000000
        /*0020*/ 	.short	0x000a
        /*0022*/ 	.short	0x0c6e
        /*0024*/ 	.byte	0x00, 0xf0, 0x05, 0x00


	//----- nvinfo : EIATTR_KPARAM_INFO
	.align		4
.L_159:
        /*0028*/ 	.byte	0x04, 0x17
        /*002a*/ 	.short	(.L_161 - .L_160)
.L_160:
        /*002c*/ 	.word	0x00000000
        /*0030*/ 	.short	0x0009
        /*0032*/ 	.short	0x0c6d
        /*0034*/ 	.byte	0x00, 0xf0, 0x05, 0x00


	//----- nvinfo : EIATTR_KPARAM_INFO
	.align		4
.L_161:
        /*0038*/ 	.byte	0x04, 0x17
        /*003a*/ 	.short	(.L_163 - .L_162)
.L_162:
        /*003c*/ 	.word	0x00000000
        /*0040*/ 	.short	0x0008
        /*0042*/ 	.short	0x0c6c
        /*0044*/ 	.byte	0x00, 0xf0, 0x05, 0x00


	//----- nvinfo : EIATTR_KPARAM_INFO
	.align		4
.L_163:
        /*0048*/ 	.byte	0x04, 0x17
        /*004a*/ 	.short	(.L_165 - .L_164)
.L_164:
        /*004c*/ 	.word	0x00000000
        /*0050*/ 	.short	0x0007
        /*0052*/ 	.short	0x0c68
        /*0054*/ 	.byte	0x00, 0xf0, 0x11, 0x00


	//----- nvinfo : EIATTR_KPARAM_INFO
	.align		4
.L_165:
        /*0058*/ 	.byte	0x04, 0x17
        /*005a*/ 	.short	(.L_167 - .L_166)
.L_166:
        /*005c*/ 	.word	0x00000000
        /*0060*/ 	.short	0x0006
        /*0062*/ 	.short	0x0c64
        /*0064*/ 	.byte	0x00, 0xf0, 0x11, 0x00


	//----- nvinfo : EIATTR_KPARAM_INFO
	.align		4
.L_167:
        /*0068*/ 	.byte	0x04, 0x17
        /*006a*/ 	.short	(.L_169 - .L_168)
.L_168:
        /*006c*/ 	.word	0x00000000
        /*0070*/ 	.short	0x0005
        /*0072*/ 	.short	0x0c60
        /*0074*/ 	.byte	0x00, 0xf0, 0x11, 0x00


	//----- nvinfo : EIATTR_KPARAM_INFO
	.align		4
.L_169:
        /*0078*/ 	.byte	0x04, 0x17
        /*007a*/ 	.short	(.L_171 - .L_170)
.L_170:
        /*007c*/ 	.word	0x00000000
        /*0080*/ 	.short	0x0004
        /*0082*/ 	.short	0x0c5c
        /*0084*/ 	.byte	0x00, 0xf0, 0x11, 0x00


	//----- nvinfo : EIATTR_KPARAM_INFO
	.align		4
.L_171:
        /*0088*/ 	.byte	0x04, 0x17
        /*008a*/ 	.short	(.L_173 - .L_172)
.L_172:
        /*008c*/ 	.word	0x00000000
        /*0090*/ 	.short	0x0003
        /*0092*/ 	.short	0x0c58
        /*0094*/ 	.byte	0x00, 0xf0, 0x05, 0x00


	//----- nvinfo : EIATTR_KPARAM_INFO
	.align		4
.L_173:
        /*0098*/ 	.byte	0x04, 0x17
        /*009a*/ 	.short	(.L_175 - .L_174)
.L_174:
        /*009c*/ 	.word	0x00000000
        /*00a0*/ 	.short	0x0002
        /*00a2*/ 	.short	0x0010
        /*00a4*/ 	.byte	0x00, 0xf0, 0x21, 0x31


	//----- nvinfo : EIATTR_KPARAM_INFO
	.align		4
.L_175:
        /*00a8*/ 	.byte	0x04, 0x17
        /*00aa*/ 	.short	(.L_177 - .L_176)
.L_176:
        /*00ac*/ 	.word	0x00000000
        /*00b0*/ 	.short	0x0001
        /*00b2*/ 	.short	0x0008
        /*00b4*/ 	.byte	0x00, 0xf0, 0x21, 0x00


	//----- nvinfo : EIATTR_KPARAM_INFO
	.align		4
.L_177:
        /*00b8*/ 	.byte	0x04, 0x17
        /*00ba*/ 	.short	(.L_179 - .L_178)
.L_178:
        /*00bc*/ 	.word	0x00000000
        /*00c0*/ 	.short	0x0000
        /*00c2*/ 	.short	0x0000
        /*00c4*/ 	.byte	0x00, 0xf0, 0x21, 0x00


	//----- nvinfo : EIATTR_SPARSE_MMA_MASK
	.align		4
.L_179:
        /*00c8*/ 	.byte	0x03, 0x50
        /*00ca*/ 	.short	0x0000


	//----- nvinfo : EIATTR_MAXREG_COUNT
	.align		4
        /*00cc*/ 	.byte	0x03, 0x1b
        /*00ce*/ 	.short	0x00ff


	//----- nvinfo : EIATTR_MERCURY_ISA_VERSION
	.align		4
        /*00d0*/ 	.byte	0x03, 0x5f
        /*00d2*/ 	.short	0x0101


	//----- nvinfo : EIATTR_EXIT_INSTR_OFFSETS
	.align		4
        /*00d4*/ 	.byte	0x04, 0x1c
        /*00d6*/ 	.short	(.L_181 - .L_180)


	//   ....[0]....
.L_180:
        /*00d8*/ 	.word	0x00000050


	//   ....[1]....
        /*00dc*/ 	.word	0x00000130


	//   ....[2]....
        /*00e0*/ 	.word	0x00001730


	//----- nvinfo : EIATTR_CRS_STACK_SIZE
	.align		4
.L_181:
        /*00e4*/ 	.byte	0x04, 0x1e
        /*00e6*/ 	.short	(.L_183 - .L_182)
.L_182:
        /*00e8*/ 	.word	0x00000000


	//----- nvinfo : EIATTR_CBANK_PARAM_SIZE
	.align		4
.L_183:
        /*00ec*/ 	.byte	0x03, 0x19
        /*00ee*/ 	.short	0x0c74


	//----- nvinfo : EIATTR_PARAM_CBANK
	.align		4
        /*00f0*/ 	.byte	0x04, 0x0a
        /*00f2*/ 	.short	(.L_185 - .L_184)
	.align		4
.L_184:
        /*00f4*/ 	.word	index@(.nv.constant0._Z25multi_tensor_apply_kernelI18TensorListMetadataILi3EE10SGDFunctorILi3EN3c104HalfES4_EJffffbbbfEEvlPViT_T0_DpT1_)
        /*00f8*/ 	.short	0x0210
        /*00fa*/ 	.short	0x0c74


	//----- nvinfo : EIATTR_SW_WAR
	.align		4
.L_185:
        /*00fc*/ 	.byte	0x04, 0x36
        /*00fe*/ 	.short	(.L_187 - .L_186)
.L_186:
        /*0100*/ 	.word	0x00000008
.L_187:


//--------------------- .nv.callgraph             --------------------------
	.section	.nv.callgraph,"",@"SHT_CUDA_CALLGRAPH"
	.align	4
	.sectionentsize	8
	.align		4
        /*0000*/ 	.word	0x00000000
	.align		4
        /*0004*/ 	.word	0xffffffff
	.align		4
        /*0008*/ 	.word	0x00000000
	.align		4
        /*000c*/ 	.word	0xfffffffe
	.align		4
        /*0010*/ 	.word	0x00000000
	.align		4
        /*0014*/ 	.word	0xfffffffd
	.align		4
        /*0018*/ 	.word	0x00000000
	.align		4
        /*001c*/ 	.word	0xfffffffc


//--------------------- .nv.constant4             --------------------------
	.section	.nv.constant4,"a",@progbits
	.align	8
	.align		8
.nv.constant4:
        /*0000*/ 	.dword	_ZN57_INTERNAL_3d4148be_26_multi_tensor_sgd_kernel_cu_cfffd2454cuda3std3__45__cpo5beginE
	.align		8
        /*0008*/ 	.dword	_ZN57_INTERNAL_3d4148be_26_multi_tensor_sgd_kernel_cu_cfffd2454cuda3std3__45__cpo3endE
	.align		8
        /*0010*/ 	.dword	_ZN57_INTERNAL_3d4148be_26_multi_tensor_sgd_kernel_cu_cfffd2454cuda3std3__45__cpo6cbeginE
	.align		8
        /*0018*/ 	.dword	_ZN57_INTERNAL_3d4148be_26_multi_tensor_sgd_kernel_cu_cfffd2454cuda3std3__45__cpo4cendE
	.align		8
        /*0020*/ 	.dword	_ZN57_INTERNAL_3d4148be_26_multi_tensor_sgd_kernel_cu_cfffd2454cuda3std3__45__cpo6rbeginE
	.align		8
        /*0028*/ 	.dword	_ZN57_INTERNAL_3d4148be_26_multi_tensor_sgd_kernel_cu_cfffd2454cuda3std3__45__cpo4rendE
	.align		8
        /*0030*/ 	.dword	_ZN57_INTERNAL_3d4148be_26_multi_tensor_sgd_kernel_cu_cfffd2454cuda3std3__45__cpo7crbeginE
	.align		8
        /*0038*/ 	.dword	_ZN57_INTERNAL_3d4148be_26_multi_tensor_sgd_kernel_cu_cfffd2454cuda3std3__45__cpo5crendE
	.align		8
        /*0040*/ 	.dword	_ZN57_INTERNAL_3d4148be_26_multi_tensor_sgd_kernel_cu_cfffd2454cuda3std3__459_GLOBAL__N__3d4148be_26_multi_tensor_sgd_kernel_cu_cfffd2456ignoreE
	.align		8
        /*0048*/ 	.dword	_ZN57_INTERNAL_3d4148be_26_multi_tensor_sgd_kernel_cu_cfffd2454cuda3std3__419piecewise_constructE
	.align		8
        /*0050*/ 	.dword	_ZN57_INTERNAL_3d4148be_26_multi_tensor_sgd_kernel_cu_cfffd2454cuda3std3__48in_placeE
	.align		8
        /*0058*/ 	.dword	_ZN57_INTERNAL_3d4148be_26_multi_tensor_sgd_kernel_cu_cfffd2454cuda3std3__420unreachable_sentinelE
	.align		8
        /*0060*/ 	.dword	_ZN57_INTERNAL_3d4148be_26_multi_tensor_sgd_kernel_cu_cfffd2454cuda3std6ranges3__45__cpo4swapE
	.align		8
        /*0068*/ 	.dword	_ZN57_INTERNAL_3d4148be_26_multi_tensor_sgd_kernel_cu_cfffd2454cuda3std6ranges3__45__cpo9iter_moveE
	.align		8
        /*0070*/ 	.dword	_ZN57_INTERNAL_3d4148be_26_multi_tensor_sgd_kernel_cu_cfffd2454cuda3std6ranges3__45__cpo5beginE
	.align		8
        /*0078*/ 	.dword	_ZN57_INTERNAL_3d4148be_26_multi_tensor_sgd_kernel_cu_cfffd2454cuda3std6ranges3__45__cpo3endE
	.align		8
        /*0080*/ 	.dword	_ZN57_INTERNAL_3d4148be_26_multi_tensor_sgd_kernel_cu_cfffd2454cuda3std6ranges3__45__cpo6cbeginE
	.align		8
        /*0088*/ 	.dword	_ZN57_INTERNAL_3d4148be_26_multi_tensor_sgd_kernel_cu_cfffd2454cuda3std6ranges3__45__cpo4cendE
	.align		8
        /*0090*/ 	.dword	_ZN57_INTERNAL_3d4148be_26_multi_tensor_sgd_kernel_cu_cfffd2454cuda3std6ranges3__45__cpo7advanceE
	.align		8
        /*0098*/ 	.dword	_ZN57_INTERNAL_3d4148be_26_multi_tensor_sgd_kernel_cu_cfffd2454cuda3std6ranges3__45__cpo9iter_swapE
	.align		8
        /*00a0*/ 	.dword	_ZN57_INTERNAL_3d4148be_26_multi_tensor_sgd_kernel_cu_cfffd2454cuda3std6ranges3__45__cpo4nextE
	.align		8
        /*00a8*/ 	.dword	_ZN57_INTERNAL_3d4148be_26_multi_tensor_sgd_kernel_cu_cfffd2454cuda3std6ranges3__45__cpo4prevE
	.align		8
        /*00b0*/ 	.dword	_ZN57_INTERNAL_3d4148be_26_multi_tensor_sgd_kernel_cu_cfffd2454cuda3std6ranges3__45__cpo4dataE
	.align		8
        /*00b8*/ 	.dword	_ZN57_INTERNAL_3d4148be_26_multi_tensor_sgd_kernel_cu_cfffd2454cuda3std6ranges3__45__cpo5cdataE
	.align		8
        /*00c0*/ 	.dword	_ZN57_INTERNAL_3d4148be_26_multi_tensor_sgd_kernel_cu_cfffd2454cuda3std6ranges3__45__cpo4sizeE
	.align		8
        /*00c8*/ 	.dword	_ZN57_INTERNAL_3d4148be_26_multi_tensor_sgd_kernel_cu_cfffd2454cuda3std6ranges3__45__cpo5ssizeE
	.align		8
        /*00d0*/ 	.dword	_ZN57_INTERNAL_3d4148be_26_multi_tensor_sgd_kernel_cu_cfffd2454cuda3std6ranges3__45__cpo8distanceE
	.align		8
        /*00d8*/ 	.dword	_ZN57_INTERNAL_3d4148be_26_multi_tensor_sgd_kernel_cu_cfffd2456thrust23THRUST_300001_SM_900_NS6system6detail10sequential3seqE


//--------------------- .text._Z25multi_tensor_apply_kernelI18TensorListMetadataILi4EE10SGDFunctorILi4EffEJffffbbbfEEvlPViT_T0_DpT1_ --------------------------
	.section	.text._Z25multi_tensor_apply_kernelI18TensorListMetadataILi4EE10SGDFunctorILi4EffEJffffbbbfEEvlPViT_T0_DpT1_,"ax",@progbits
	.align	128
        .global         _Z25multi_tensor_apply_kernelI18TensorListMetadataILi4EE10SGDFunctorILi4EffEJffffbbbfEEvlPViT_T0_DpT1_
        .type           _Z25multi_tensor_apply_kernelI18TensorListMetadataILi4EE10SGDFunctorILi4EffEJffffbbbfEEvlPViT_T0_DpT1_,@function
        .size           _Z25multi_tensor_apply_kernelI18TensorListMetadataILi4EE10SGDFunctorILi4EffEJffffbbbfEEvlPViT_T0_DpT1_,(.L_x_95 - _Z25multi_tensor_apply_kernelI18TensorListMetadataILi4EE10SGDFunctorILi4EffEJffffbbbfEEvlPViT_T0_DpT1_)
        .other          _Z25multi_tensor_apply_kernelI18TensorListMetadataILi4EE10SGDFunctorILi4EffEJffffbbbfEEvlPViT_T0_DpT1_,@"STO_CUDA_ENTRY STV_DEFAULT"
_Z25multi_tensor_apply_kernelI18TensorListMetadataILi4EE10SGDFunctorILi4EffEJffffbbbfEEvlPViT_T0_DpT1_:
.text._Z25multi_tensor_apply_kernelI18TensorListMetadataILi4EE10SGDFunctorILi4EffEJffffbbbfEEvlPViT_T0_DpT1_:
[----:B------:R-:W-:Y:S08]  /*0000*/  LDC R1, c[0x0][0x28] ;  /* 0x00000a00ff017b82 */ /* 0x000ff00000000800 */
[----:B------:R-:W0:Y:S01]  /*0010*/  LDC.64 R2, c[0x0][0x218] ;  /* 0x00008600ff027b82 */ /* 0x000e220000000a00 */
[----:B------:R-:W-:Y:S02]  /*0020*/  ULDC.64 UR12, c[0x0][0x208] ;  /* 0x00008200000c7ab9 */ /* 0x000fe40000000a00 */
[----:B0-----:R-:W2:Y:S02]  /*0030*/  LDG.E.STRONG.SYS R2, desc[UR12][R2.64] ;  /* 0x0000000c02027981 */ /* 0x001ea4000c1f5900 */
[----:B--2---:R-:W-:-:S13]  /*0040*/  ISETP.NE.AND P0, PT, R2, RZ, PT ;  /* 0x000000ff0200720c */ /* 0x004fda0003f05270 */
[----:B------:R-:W-:Y:S05]  /*0050*/  @P0 EXIT ;  /* 0x000000000000094d */ /* 0x000fea0003800000 */
[----:B------:R-:W0:Y:S01]  /*0060*/  S2UR UR5, SR_CTAID.X ;  /* 0x00000000000579c3 */ /* 0x000e220000002500 */
[----:B------:R-:W-:Y:S01]  /*0070*/  UMOV UR6, 0x10 ;  /* 0x0000001000067882 */ /* 0x000fe20000000000 */
[----:B------:R-:W-:Y:S02]  /*0080*/  ULDC UR7, c[0x0][0x210] ;  /* 0x0000840000077ab9 */ /* 0x000fe40000000800 */
[----:B------:R-:W-:Y:S02]  /*0090*/  UISETP.GE.AND UP0, UPT, UR7, 0x1, UPT ;  /* 0x000000010700788c */ /* 0x000fe4000bf06270 */
[----:B0-----:R-:W-:-:S03]  /*00a0*/  ULEA UR4, UR5, UR6, 0x2 ;  /* 0x0000000605047291 */ /* 0x001fc6000f8e103f */
[----:B------:R-:W-:Y:S02]  /*00b0*/  ULDC.U8 UR5, c[0x0][UR5+0x7c0] ;  /* 0x0001f00005057abb */ /* 0x000fe40008000000 */
[----:B------:R-:W-:-:S07]  /*00c0*/  ULEA UR6, UR5, UR6, 0x3 ;  /* 0x0000000605067291 */ /* 0x000fce000f8e183f */
[----:B------:R-:W-:Y:S02]  /*00d0*/  ULDC UR4, c[0x0][UR4+0x8f0] ;  /* 0x00023c0004047abb */ /* 0x000fe40008000800 */
[----:B------:R-:W-:-:S03]  /*00e0*/  UIMAD UR5, UR4, UR7, URZ ;  /* 0x00000007040572a4 */ /* 0x000fc6000f8e023f */
[----:B------:R-:W-:Y:S02]  /*00f0*/  ULDC UR4, c[0x0][UR6+0x690] ;  /* 0x0001a40006047abb */ /* 0x000fe40008000800 */
[----:B------:R-:W-:-:S04]  /*0100*/  UIADD3 UR8, UR4, -UR5, URZ ;  /* 0x8000000504087290 */ /* 0x000fc8000fffe03f */
[----:B------:R-:W-:-:S06]  /*0110*/  UISETP.LT.OR UP0, UPT, UR8, 0x1, !UP0 ;  /* 0x000000010800788c */ /* 0x000fcc000c701670 */
[----:B------:R-:W-:-:S13]  /*0120*/  PLOP3.LUT P0, PT, PT, PT, UP0, 0x80, 0x0 ;  /* 0x000000000000781c */ /* 0x000fda0003f0f008 */
[----:B------:R-:W-:Y:S05]  /*0130*/  @P0 EXIT ;  /* 0x000000000000094d */ /* 0x000fea0003800000 */
[----:B------:R-:W0:Y:S01]  /*0140*/  LDC R0, c[0x0][0xe14] ;  /* 0x00038500ff007b82 */ /* 0x000e220000000800 */
[----:B------:R-:W1:Y:S01]  /*0150*/  S2R R32, SR_TID.X ;  /* 0x0000000000207919 */ /* 0x000e620000002100 */
[----:B------:R-:W-:Y:S01]  /*0160*/  ULDC UR4, c[0x0][0xe0c] ;  /* 0x0003830000047ab9 */ /* 0x000fe20000000800 */
[----:B------:R-:W-:Y:S01]  /*0170*/  ULDC.64 UR14, c[0x0][UR6+0x210] ;  /* 0x00008400060e7abb */ /* 0x000fe20008000a00 */
[----:B------:R-:W-:Y:S01]  /*0180*/  FSETP.NEU.FTZ.AND P0, PT, RZ, UR4, PT ;  /* 0x00000004ff007c0b */ /* 0x000fe2000bf1d000 */
[----:B------:R-:W-:Y:S01]  /*0190*/  ULDC.S8 UR4, c[0x0][0xe1e] ;  /* 0x0003878000047ab9 */ /* 0x000fe20000000200 */
[----:B------:R-:W-:Y:S01]  /*01a0*/  ULDC.64 UR16, c[0x0][UR6+0x330] ;  /* 0x0000cc0006107abb */ /* 0x000fe20008000a00 */
[----:B------:R-:W-:Y:S01]  /*01b0*/  ULDC.64 UR18, c[0x0][UR6+0x450] ;  /* 0x0001140006127abb */ /* 0x000fe20008000a00 */
[----:B------:R-:W-:Y:S01]  /*01c0*/  ULDC.64 UR6, c[0x0][UR6+0x570] ;  /* 0x00015c0006067abb */ /* 0x000fe20008000a00 */
[----:B------:R-:W-:Y:S01]  /*01d0*/  ULDC UR20, c[0x0][0x0] ;  /* 0x0000000000147ab9 */ /* 0x000fe20000000800 */
[----:B------:R-:W-:Y:S01]  /*01e0*/  ULDC UR25, c[0x0][0xe0c] ;  /* 0x0003830000197ab9 */ /* 0x000fe20000000800 */
[----:B------:R-:W-:Y:S01]  /*01f0*/  ULDC UR21, c[0x0][0xe10] ;  /* 0x0003840000157ab9 */ /* 0x000fe20000000800 */
[----:B------:R-:W-:Y:S01]  /*0200*/  ULDC.U8 UR22, c[0x0][0xe1c] ;  /* 0x0003870000167ab9 */ /* 0x000fe20000000000 */
[----:B------:R-:W-:Y:S01]  /*0210*/  ULDC UR23, c[0x0][0xe18] ;  /* 0x0003860000177ab9 */ /* 0x000fe20000000800 */
[----:B------:R-:W-:-:S03]  /*0220*/  ULDC UR24, c[0x0][0x210] ;  /* 0x0000840000187ab9 */ /* 0x000fc60000000800 */
[----:B------:R-:W-:Y:S01]  /*0230*/  VOTEU.ANY UP0, P0 ;  /* 0x00000000003f7886 */ /* 0x000fe20000000100 */
[----:B------:R-:W-:Y:S02]  /*0240*/  UISETP.EQ.AND UP1, UPT, UR4, URZ, UP0 ;  /* 0x0000003f0400728c */ /* 0x000fe40008722270 */
[----:B------:R-:W-:-:S03]  /*0250*/  UISETP.NE.AND UP0, UPT, UR4, URZ, UP0 ;  /* 0x0000003f0400728c */ /* 0x000fc60008705270 */
[----:B------:R-:W-:Y:S01]  /*0260*/  UMOV UR4, URZ ;  /* 0x0000003f00047c82 */ /* 0x000fe20008000000 */
[----:B0-----:R-:W-:-:S05]  /*0270*/  FADD.FTZ R0, -R0, 1 ;  /* 0x3f80000000007421 */ /* 0x001fca0000010100 */
[----:B-1----:R-:W-:-:S15]  /*0280*/  R2UR UR11, R0 ;  /* 0x00000000000b72ca */ /* 0x002fde00000e0000 */
.L_x_23:
[----:B-1----:R-:W-:Y:S01]  /*0290*/  VIADD R32, R32, UR4 ;  /* 0x0000000420207c36 */ /* 0x002fe20008000000 */
[----:B------:R-:W-:-:S03]  /*02a0*/  USHF.R.S32.HI UR9, URZ, 0x1f, UR5 ;  /* 0x0000001f3f097899 */ /* 0x000fc60008011405 */
[C---:B--2---:R-:W-:Y:S01]  /*02b0*/  VIADD R7, R32.reuse, UR20 ;  /* 0x0000001420077c36 */ /* 0x044fe20008000000 */
[C---:B------:R-:W-:Y:S02]  /*02c0*/  IADD3 R13, P1, R32.reuse, UR5, RZ ;  /* 0x00000005200d7c10 */ /* 0x040fe4000ff3e0ff */
[C---:B------:R-:W-:Y:S01]  /*02d0*/  ISETP.GE.AND P0, PT, R32.reuse, UR24, PT ;  /* 0x0000001820007c0c */ /* 0x040fe2000bf06270 */
[C---:B------:R-:W-:Y:S01]  /*02e0*/  VIADD R14, R7.reuse, UR20 ;  /* 0x00000014070e7c36 */ /* 0x040fe20008000000 */
[C---:B---3--:R-:W-:Y:S02]  /*02f0*/  LEA.HI.X.SX32 R2, R32.reuse, UR9, 0x1, P1 ;  /* 0x0000000920027c11 */ /* 0x048fe400088f0eff */
[----:B------:R-:W-:Y:S01]  /*0300*/  ISETP.LT.AND P0, PT, R32, UR8, !P0 ;  /* 0x0000000820007c0c */ /* 0x000fe2000c701270 */
[----:B------:R-:W-:Y:S01]  /*0310*/  VIADD R15, R14, UR20 ;  /* 0x000000140e0f7c36 */ /* 0x000fe20008000000 */
[C---:B------:R-:W-:Y:S02]  /*0320*/  ISETP.GE.AND P1, PT, R7.reuse, UR24, PT ;  /* 0x0000001807007c0c */ /* 0x040fe4000bf26270 */
[----:B------:R-:W-:-:S02]  /*0330*/  IADD3 R0, P2, R7, UR5, RZ ;  /* 0x0000000507007c10 */ /* 0x000fc4000ff5e0ff */
[C---:B------:R-:W-:Y:S02]  /*0340*/  ISETP.LT.AND P1, PT, R7.reuse, UR8, !P1 ;  /* 0x0000000807007c0c */ /* 0x040fe4000cf21270 */
[----:B------:R-:W-:Y:S01]  /*0350*/  LEA.HI.X.SX32 R7, R7, UR9, 0x1, P2 ;  /* 0x0000000907077c11 */ /* 0x000fe200090f0eff */
[----:B------:R-:W-:Y:S01]  /*0360*/  IMAD.SHL.U32 R16, R0, 0x4, RZ ;  /* 0x0000000400107824 */ /* 0x000fe200078e00ff */
[C---:B------:R-:W-:Y:S02]  /*0370*/  ISETP.GE.AND P2, PT, R14.reuse, UR24, PT ;  /* 0x000000180e007c0c */ /* 0x040fe4000bf46270 */
[----:B------:R-:W-:Y:S01]  /*0380*/  ISETP.GE.AND P3, PT, R15, UR24, PT ;  /* 0x000000180f007c0c */ /* 0x000fe2000bf66270 */
[----:B------:R-:W0:Y:S01]  /*0390*/  @P0 LDC R33, c[0x0][0xe20] ;  /* 0x00038800ff210b82 */ /* 0x000e220000000800 */
[C---:B------:R-:W-:Y:S01]  /*03a0*/  SHF.L.U64.HI R17, R13.reuse, 0x2, R2 ;  /* 0x000000020d117819 */ /* 0x040fe20000010202 */
[----:B------:R-:W-:Y:S01]  /*03b0*/  IMAD.SHL.U32 R13, R13, 0x4, RZ ;  /* 0x000000040d0d7824 */ /* 0x000fe200078e00ff */
[----:B------:R-:W-:-:S02]  /*03c0*/  ISETP.LT.AND P2, PT, R14, UR8, !P2 ;  /* 0x000000080e007c0c */ /* 0x000fc4000d741270 */
[----:B------:R-:W-:Y:S02]  /*03d0*/  ISETP.LT.AND P3, PT, R15, UR8, !P3 ;  /* 0x000000080f007c0c */ /* 0x000fe4000df61270 */
[----:B------:R-:W-:Y:S02]  /*03e0*/  @P0 IADD3 R26, P4, R13, UR14, RZ ;  /* 0x0000000e0d1a0c10 */ /* 0x000fe4000ff9e0ff */
[----:B------:R-:W-:Y:S02]  /*03f0*/  IADD3 R3, P5, R14, UR5, RZ ;  /* 0x000000050e037c10 */ /* 0x000fe4000ffbe0ff */
[----:B------:R-:W-:Y:S02]  /*0400*/  IADD3 R12, P6, R15, UR5, RZ ;  /* 0x000000050f0c7c10 */ /* 0x000fe4000ffde0ff */
[----:B------:R-:W-:Y:S01]  /*0410*/  @P0 IADD3.X R27, R17, UR15, RZ, P4, !PT ;  /* 0x0000000f111b0c10 */ /* 0x000fe2000a7fe4ff */
[----:B------:R-:W-:Y:S01]  /*0420*/  IMAD.SHL.U32 R20, R3, 0x4, RZ ;  /* 0x0000000403147824 */ /* 0x000fe200078e00ff */
[----:B------:R-:W-:Y:S01]  /*0430*/  SHF.L.U64.HI R19, R0, 0x2, R7 ;  /* 0x0000000200137819 */ /* 0x000fe20000010207 */
[----:B------:R-:W-:Y:S01]  /*0440*/  IMAD.SHL.U32 R23, R12, 0x4, RZ ;  /* 0x000000040c177824 */ /* 0x000fe200078e00ff */
[----:B------:R-:W-:Y:S01]  /*0450*/  @P1 IADD3 R8, P4, R16, UR14, RZ ;  /* 0x0000000e10081c10 */ /* 0x000fe2000ff9e0ff */
[----:B------:R-:W0:Y:S01]  /*0460*/  @P0 LDG.E R18, desc[UR12][R26.64] ;  /* 0x0000000c1a120981 */ /* 0x000e22000c1e1900 */
[----:B------:R-:W-:Y:S01]  /*0470*/  LEA.HI.X.SX32 R14, R14, UR9, 0x1, P5 ;  /* 0x000000090e0e7c11 */ /* 0x000fe2000a8f0eff */
[----:B------:R-:W1:Y:S01]  /*0480*/  @P2 LDC R35, c[0x0][0xe20] ;  /* 0x00038800ff232b82 */ /* 0x000e620000000800 */
[----:B------:R-:W-:-:S02]  /*0490*/  LEA.HI.X.SX32 R15, R15, UR9, 0x1, P6 ;  /* 0x000000090f0f7c11 */ /* 0x000fc4000b0f0eff */
[----:B------:R-:W-:Y:S02]  /*04a0*/  @P1 IADD3.X R9, R19, UR15, RZ, P4, !PT ;  /* 0x0000000f13091c10 */ /* 0x000fe4000a7fe4ff */
[----:B------:R-:W-:Y:S02]  /*04b0*/  SHF.L.U64.HI R21, R3, 0x2, R14 ;  /* 0x0000000203157819 */ /* 0x000fe4000001020e */
[----:B------:R-:W-:Y:S01]  /*04c0*/  @P2 IADD3 R24, P4, R20, UR14, RZ ;  /* 0x0000000e14182c10 */ /* 0x000fe2000ff9e0ff */
[----:B------:R2:W3:Y:S01]  /*04d0*/  @P1 LDG.E R29, desc[UR12][R8.64] ;  /* 0x0000000c081d1981 */ /* 0x0004e2000c1e1900 */
[----:B------:R-:W-:Y:S01]  /*04e0*/  SHF.L.U64.HI R28, R12, 0x2, R15 ;  /* 0x000000020c1c7819 */ /* 0x000fe2000001020f */
[----:B------:R-:W4:Y:S01]  /*04f0*/  @P3 LDC R34, c[0x0][0xe20] ;  /* 0x00038800ff223b82 */ /* 0x000f220000000800 */
[----:B------:R-:W-:Y:S02]  /*0500*/  @P3 IADD3 R10, P5, R23, UR14, RZ ;  /* 0x0000000e170a3c10 */ /* 0x000fe4000ffbe0ff */
[----:B------:R-:W-:-:S02]  /*0510*/  @P2 IADD3.X R25, R21, UR15, RZ, P4, !PT ;  /* 0x0000000f15192c10 */ /* 0x000fc4000a7fe4ff */
[----:B------:R-:W-:-:S03]  /*0520*/  @P3 IADD3.X R11, R28, UR15, RZ, P5, !PT ;  /* 0x0000000f1c0b3c10 */ /* 0x000fc6000affe4ff */
[----:B------:R-:W1:Y:S04]  /*0530*/  @P2 LDG.E R30, desc[UR12][R24.64] ;  /* 0x0000000c181e2981 */ /* 0x000e68000c1e1900 */
[----:B------:R2:W4:Y:S01]  /*0540*/  @P3 LDG.E R31, desc[UR12][R10.64] ;  /* 0x0000000c0a1f3981 */ /* 0x000522000c1e1900 */
[----:B------:R-:W-:-:S04]  /*0550*/  IADD3 R2, P4, R32, UR5, RZ ;  /* 0x0000000520027c10 */ /* 0x000fc8000ff9e0ff */
[----:B------:R-:W-:Y:S02]  /*0560*/  LEA.HI.X.SX32 R5, R32, UR9, 0x1, P4 ;  /* 0x0000000920057c11 */ /* 0x000fe4000a0f0eff */
[----:B------:R-:W-:Y:S01]  /*0570*/  LEA R4, P5, R2, UR6, 0x1 ;  /* 0x0000000602047c11 */ /* 0x000fe2000f8a08ff */
[----:B------:R-:W3:Y:S01]  /*0580*/  @P1 LDC R32, c[0x0][0xe20] ;  /* 0x00038800ff201b82 */ /* 0x000ee20000000800 */
[----:B--2---:R-:W-:Y:S02]  /*0590*/  @P3 IADD3 R8, P4, R23, UR18, RZ ;  /* 0x0000001217083c10 */ /* 0x004fe4000ff9e0ff */
[----:B------:R-:W-:Y:S02]  /*05a0*/  LEA R6, P6, R0, UR6, 0x1 ;  /* 0x0000000600067c11 */ /* 0x000fe4000f8c08ff */
[----:B------:R-:W-:Y:S02]  /*05b0*/  LEA.HI.X R5, R2, UR7, R5, 0x1, P5 ;  /* 0x0000000702057c11 */ /* 0x000fe4000a8f0c05 */
[----:B------:R-:W-:-:S02]  /*05c0*/  @P3 IADD3.X R9, R28, UR19, RZ, P4, !PT ;  /* 0x000000131c093c10 */ /* 0x000fc4000a7fe4ff */
[----:B------:R-:W-:Y:S02]  /*05d0*/  LEA R2, P4, R3, UR6, 0x1 ;  /* 0x0000000603027c11 */ /* 0x000fe4000f8808ff */
[----:B------:R-:W-:Y:S02]  /*05e0*/  @P3 IADD3 R10, P5, R23, UR16, RZ ;  /* 0x00000010170a3c10 */ /* 0x000fe4000ffbe0ff */
[----:B------:R-:W-:Y:S01]  /*05f0*/  LEA.HI.X R7, R0, UR7, R7, 0x1, P6 ;  /* 0x0000000700077c11 */ /* 0x000fe2000b0f0c07 */
[----:B------:R-:W-:Y:S01]  /*0600*/  IMAD.MOV.U32 R0, RZ, RZ, RZ ;  /* 0x000000ffff007224 */ /* 0x000fe200078e00ff */
[----:B------:R-:W-:Y:S02]  /*0610*/  LEA.HI.X R3, R3, UR7, R14, 0x1, P4 ;  /* 0x0000000703037c11 */ /* 0x000fe4000a0f0c0e */
[----:B------:R-:W-:Y:S02]  /*0620*/  @P3 IADD3.X R11, R28, UR17, RZ, P5, !PT ;  /* 0x000000111c0b3c10 */ /* 0x000fe4000affe4ff */
[----:B------:R-:W-:Y:S01]  /*0630*/  LEA R14, P4, R12, UR6, 0x1 ;  /* 0x000000060c0e7c11 */ /* 0x000fe2000f8808ff */
[----:B------:R-:W-:-:S02]  /*0640*/  IMAD.MOV.U32 R22, RZ, RZ, RZ ;  /* 0x000000ffff167224 */ /* 0x000fc400078e00ff */
[----:B------:R2:W5:Y:S01]  /*0650*/  @P3 LDG.E R0, desc[UR12][R10.64] ;  /* 0x0000000c0a003981 */ /* 0x000562000c1e1900 */
[----:B------:R-:W-:Y:S02]  /*0660*/  LEA.HI.X R15, R12, UR7, R15, 0x1, P4 ;  /* 0x000000070c0f7c11 */ /* 0x000fe4000a0f0c0f */
[C---:B------:R-:W-:Y:S01]  /*0670*/  IADD3 R12, P4, R13.reuse, UR16, RZ ;  /* 0x000000100d0c7c10 */ /* 0x040fe2000ff9e0ff */
[----:B------:R2:W5:Y:S02]  /*0680*/  @P3 LDG.E R22, desc[UR12][R8.64] ;  /* 0x0000000c08163981 */ /* 0x000564000c1e1900 */
[----:B--2---:R-:W-:Y:S02]  /*0690*/  IADD3 R10, P5, R13, UR18, RZ ;  /* 0x000000120d0a7c10 */ /* 0x004fe4000ffbe0ff */
[C---:B------:R-:W-:Y:S02]  /*06a0*/  IADD3.X R13, R17.reuse, UR17, RZ, P4, !PT ;  /* 0x00000011110d7c10 */ /* 0x040fe4000a7fe4ff */
[----:B------:R-:W-:-:S02]  /*06b0*/  IADD3.X R11, R17, UR19, RZ, P5, !PT ;  /* 0x00000013110b7c10 */ /* 0x000fc4000affe4ff */
[C---:B------:R-:W-:Y:S02]  /*06c0*/  IADD3 R8, P4, R16.reuse, UR16, RZ ;  /* 0x0000001010087c10 */ /* 0x040fe4000ff9e0ff */
[----:B------:R-:W-:Y:S02]  /*06d0*/  CS2R R24, SRZ ;  /* 0x0000000000187805 */ /* 0x000fe4000001ff00 */
[----:B------:R-:W-:Y:S02]  /*06e0*/  IADD3 R16, P5, R16, UR18, RZ ;  /* 0x0000001210107c10 */ /* 0x000fe4000ffbe0ff */
[C---:B------:R-:W-:Y:S02]  /*06f0*/  IADD3.X R9, R19.reuse, UR17, RZ, P4, !PT ;  /* 0x0000001113097c10 */ /* 0x040fe4000a7fe4ff */
[----:B------:R-:W-:Y:S02]  /*0700*/  CS2R R26, SRZ ;  /* 0x00000000001a7805 */ /* 0x000fe4000001ff00 */
[----:B------:R-:W-:Y:S01]  /*0710*/  IADD3.X R17, R19, UR19, RZ, P5, !PT ;  /* 0x0000001313117c10 */ /* 0x000fe2000affe4ff */
[----:B0-----:R-:W-:Y:S01]  /*0720*/  @P0 FMUL.FTZ R24, R18, R33 ;  /* 0x0000002112180220 */ /* 0x001fe20000410000 */
[----:B------:R-:W-:-:S02]  /*0730*/  IADD3 R18, P4, R20, UR16, RZ ;  /* 0x0000001014127c10 */ /* 0x000fc4000ff9e0ff */
[----:B------:R-:W-:Y:S01]  /*0740*/  IADD3 R20, P5, R20, UR18, RZ ;  /* 0x0000001214147c10 */ /* 0x000fe2000ffbe0ff */
[----:B------:R-:W-:Y:S01]  /*0750*/  IMAD.MOV.U32 R33, RZ, RZ, RZ ;  /* 0x000000ffff217224 */ /* 0x000fe200078e00ff */
[C---:B------:R-:W-:Y:S02]  /*0760*/  IADD3.X R19, R21.reuse, UR17, RZ, P4, !PT ;  /* 0x0000001115137c10 */ /* 0x040fe4000a7fe4ff */
[----:B------:R-:W-:Y:S01]  /*0770*/  IADD3.X R21, R21, UR19, RZ, P5, !PT ;  /* 0x0000001315157c10 */ /* 0x000fe2000affe4ff */
[----:B---3--:R-:W-:Y:S01]  /*0780*/  @P1 FMUL.FTZ R27, R29, R32 ;  /* 0x000000201d1b1220 */ /* 0x008fe20000410000 */
[----:B------:R-:W-:Y:S01]  /*0790*/  IMAD.MOV.U32 R29, RZ, RZ, RZ ;  /* 0x000000ffff1d7224 */ /* 0x000fe200078e00ff */
[----:B------:R0:W5:Y:S05]  /*07a0*/  @P2 LDG.E R33, desc[UR12][R18.64] ;  /* 0x0000000c12212981 */ /* 0x00016a000c1e1900 */
[----:B------:R0:W5:Y:S01]  /*07b0*/  @P0 LDG.E R29, desc[UR12][R10.64] ;  /* 0x0000000c0a1d0981 */ /* 0x000162000c1e1900 */
[----:B-1----:R-:W-:Y:S01]  /*07c0*/  @P2 FMUL.FTZ R26, R30, R35 ;  /* 0x000000231e1a2220 */ /* 0x002fe20000410000 */
[----:B----4-:R-:W-:Y:S01]  /*07d0*/  @P3 FMUL.FTZ R25, R31, R34 ;  /* 0x000000221f193220 */ /* 0x010fe20000410000 */
[----:B------:R-:W-:-:S02]  /*07e0*/  CS2R R30, SRZ ;  /* 0x00000000001e7805 */ /* 0x000fc4000001ff00 */
[----:B------:R-:W-:-:S04]  /*07f0*/  CS2R R34, SRZ ;  /* 0x0000000000227805 */ /* 0x000fc8000001ff00 */
[----:B------:R0:W5:Y:S04]  /*0800*/  @P0 LDG.E R31, desc[UR12][R12.64] ;  /* 0x0000000c0c1f0981 */ /* 0x000168000c1e1900 */
[----:B------:R0:W5:Y:S04]  /*0810*/  @P1 LDG.E R30, desc[UR12][R8.64] ;  /* 0x0000000c081e1981 */ /* 0x000168000c1e1900 */
[----:B------:R0:W5:Y:S04]  /*0820*/  @P1 LDG.E R34, desc[UR12][R16.64] ;  /* 0x0000000c10221981 */ /* 0x000168000c1e1900 */
[----:B------:R0:W5:Y:S01]  /*0830*/  @P2 LDG.E R35, desc[UR12][R20.64] ;  /* 0x0000000c14232981 */ /* 0x000162000c1e1900 */
[----:B------:R-:W1:Y:S01]  /*0840*/  S2R R32, SR_TID.X ;  /* 0x0000000000207919 */ /* 0x000e620000002100 */
[----:B------:R-:W-:Y:S01]  /*0850*/  PLOP3.LUT P4, PT, PT, PT, UP1, 0x80, 0x0 ;  /* 0x000000000000781c */ /* 0x000fe20003f8f018 */
[----:B------:R-:W-:-:S12]  /*0860*/  BSSY B0, `(.L_x_0) ;  /* 0x00000c8000007945 */ /* 0x000fd80003800000 */
[----:B0-----:R-:W-:Y:S05]  /*0870*/  @P4 BRA `(.L_x_1) ;  /* 0x0000000400884947 */ /* 0x001fea0003800000 */
[----:B------:R-:W-:Y:S04]  /*0880*/  BSSY B1, `(.L_x_2) ;  /* 0x0000016000017945 */ /* 0x000fe80003800000 */
[----:B------:R-:W-:Y:S05]  /*0890*/  @!P0 BRA `(.L_x_3) ;  /* 0x0000000000508947 */ /* 0x000fea0003800000 */
[----:B------:R-:W-:Y:S01]  /*08a0*/  FSETP.NEU.FTZ.AND P0, PT, RZ, UR21, PT ;  /* 0x00000015ff007c0b */ /* 0x000fe2000bf1d000 */
[----:B------:R-:W-:-:S12]  /*08b0*/  IMAD.MOV.U32 R36, RZ, RZ, R24 ;  /* 0x000000ffff247224 */ /* 0x000fd800078e0018 */
[----:B------:R-:W-:Y:S05]  /*08c0*/  @!P0 BRA `(.L_x_4) ;  /* 0x0000000000248947 */ /* 0x000fea0003800000 */
[----:B------:R-:W-:Y:S01]  /*08d0*/  UPRMT UR9, UR22, 0x8880, URZ ;  /* 0x0000888016097896 */ /* 0x000fe2000800003f */
[----:B------:R-:W-:Y:S01]  /*08e0*/  FMUL.FTZ R36, R24, UR11 ;  /* 0x0000000b18247c20 */ /* 0x000fe20008410000 */
[----:B------:R-:W-:Y:S02]  /*08f0*/  ULDC.S8 UR10, c[0x0][0xe1d] ;  /* 0x00038740000a7ab9 */ /* 0x000fe40000000200 */
[----:B------:R-:W-:Y:S01]  /*0900*/  ISETP.NE.AND P4, PT, RZ, UR10, PT ;  /* 0x0000000aff007c0c */ /* 0x000fe2000bf85270 */
[----:B-----5:R-:W-:Y:S01]  /*0910*/  FFMA.FTZ R29, R29, UR21, R36 ;  /* 0x000000151d1d7c23 */ /* 0x020fe20008010024 */
[----:B------:R-:W-:-:S04]  /*0920*/  ISETP.NE.AND P5, PT, RZ, UR9, PT ;  /* 0x00000009ff007c0c */ /* 0x000fc8000bfa5270 */
[----:B------:R-:W-:-:S05]  /*0930*/  FSEL R29, R29, R24, !P4 ;  /* 0x000000181d1d7208 */ /* 0x000fca0006000000 */
[----:B------:R-:W-:-:S04]  /*0940*/  IMAD.MOV.U32 R36, RZ, RZ, R29 ;  /* 0x000000ffff247224 */ /* 0x000fc800078e001d */
[----:B------:R-:W-:-:S07]  /*0950*/  @P5 FFMA.FTZ R36, R29, UR21, R24 ;  /* 0x000000151d245c23 */ /* 0x000fce0008010018 */
.L_x_4:
[----:B------:R-:W-:-:S13]  /*0960*/  PLOP3.LUT P4, PT, PT, PT, UP0, 0x80, 0x0 ;  /* 0x000000000000781c */ /* 0x000fda0003f8f008 */
[----:B-----5:R-:W-:Y:S02]  /*0970*/  @P4 FFMA.FTZ R36, R31, UR25, R36 ;  /* 0x000000191f244c23 */ /* 0x020fe40008010024 */
[----:B------:R-:W2:Y:S02]  /*0980*/  LDG.E R31, desc[UR12][R12.64] ;  /* 0x0000000c0c1f7981 */ /* 0x000ea4000c1e1900 */
[----:B--2---:R-:W-:-:S05]  /*0990*/  FFMA.FTZ R31, -R36, UR23, R31 ;  /* 0x00000017241f7c23 */ /* 0x004fca000801011f */
[----:B------:R0:W-:Y:S02]  /*09a0*/  STG.E desc[UR12][R12.64], R31 ;  /* 0x0000001f0c007986 */ /* 0x0001e4000c10190c */
[----:B0-----:R-:W-:-:S05]  /*09b0*/  F2FP.F16.F32.PACK_AB R13, RZ, R31 ;  /* 0x0000001fff0d723e */ /* 0x001fca00000000ff */
[----:B------:R0:W-:Y:S04]  /*09c0*/  STG.E.U16 desc[UR12][R4.64], R13 ;  /* 0x0000000d04007986 */ /* 0x0001e8000c10150c */
[----:B------:R0:W-:Y:S02]  /*09d0*/  @P0 STG.E desc[UR12][R10.64], R29 ;  /* 0x0000001d0a000986 */ /* 0x0001e4000c10190c */
.L_x_3:
[----:B------:R-:W-:Y:S05]  /*09e0*/  BSYNC B1 ;  /* 0x0000000000017941 */ /* 0x000fea0003800000 */
.L_x_2:
[----:B------:R-:W-:Y:S04]  /*09f0*/  BSSY B1, `(.L_x_5) ;  /* 0x0000017000017945 */ /* 0x000fe80003800000 */
[----:B------:R-:W-:Y:S05]  /*0a00*/  @!P1 BRA `(.L_x_6) ;  /* 0x0000000000549947 */ /* 0x000fea0003800000 */
[----:B0-----:R0:W5:Y:S01]  /*0a10*/  LDG.E R10, desc[UR12][R8.64] ;  /* 0x0000000c080a7981 */ /* 0x001162000c1e1900 */
[----:B------:R-:W-:Y:S01]  /*0a20*/  FSETP.NEU.FTZ.AND P0, PT, RZ, UR21, PT ;  /* 0x00000015ff007c0b */ /* 0x000fe2000bf1d000 */
[----:B------:R-:W-:Y:S01]  /*0a30*/  IMAD.MOV.U32 R4, RZ, RZ, R27 ;  /* 0x000000ffff047224 */ /* 0x000fe200078e001b */
[----:B------:R-:W-:-:S11]  /*0a40*/  PLOP3.LUT P5, PT, PT, PT, UP0, 0x80, 0x0 ;  /* 0x000000000000781c */ /* 0x000fd60003faf008 */
[----:B0-----:R-:W-:Y:S05]  /*0a50*/  @!P0 BRA `(.L_x_7) ;  /* 0x0000000000248947 */ /* 0x001fea0003800000 */
        /* <DEDUP_REMOVED lines=9> */
.L_x_7:
[----:B------:R-:W-:-:S04]  /*0af0*/  IMAD.MOV.U32 R5, RZ, RZ, R4 ;  /* 0x000000ffff057224 */ /* 0x000fc800078e0004 */
[----:B-----5:R-:W-:-:S04]  /*0b00*/  @P5 FFMA.FTZ R5, R30, UR25, R5 ;  /* 0x000000191e055c23 */ /* 0x020fc80008010005 */
[----:B------:R-:W-:-:S05]  /*0b10*/  FFMA.FTZ R5, -R5, UR23, R10 ;  /* 0x0000001705057c23 */ /* 0x000fca000801010a */
[----:B------:R-:W-:Y:S01]  /*0b20*/  F2FP.F16.F32.PACK_AB R4, RZ, R5 ;  /* 0x00000005ff04723e */ /* 0x000fe200000000ff */
[----:B------:R2:W-:Y:S04]  /*0b30*/  STG.E desc[UR12][R8.64], R5 ;  /* 0x0000000508007986 */ /* 0x0005e8000c10190c */
[----:B------:R2:W-:Y:S04]  /*0b40*/  STG.E.U16 desc[UR12][R6.64], R4 ;  /* 0x0000000406007986 */ /* 0x0005e8000c10150c */
[----:B------:R2:W-:Y:S02]  /*0b50*/  @P0 STG.E desc[UR12][R16.64], R34 ;  /* 0x0000002210000986 */ /* 0x0005e4000c10190c */
.L_x_6:
[----:B------:R-:W-:Y:S05]  /*0b60*/  BSYNC B1 ;  /* 0x0000000000017941 */ /* 0x000fea0003800000 */
.L_x_5:
[----:B------:R-:W-:Y:S04]  /*0b70*/  BSSY B1, `(.L_x_8) ;  /* 0x0000016000017945 */ /* 0x000fe80003800000 */
[----:B------:R-:W-:Y:S05]  /*0b80*/  @!P2 BRA `(.L_x_9) ;  /* 0x000000000050a947 */ /* 0x000fea0003800000 */
[----:B0-2---:R0:W5:Y:S01]  /*0b90*/  LDG.E R5, desc[UR12][R18.64] ;  /* 0x0000000c12057981 */ /* 0x005162000c1e1900 */
        /* <DEDUP_REMOVED lines=13> */
.L_x_10:
[----:B-----5:R-:W-:-:S04]  /*0c70*/  @P4 FFMA.FTZ R4, R33, UR25, R4 ;  /* 0x0000001921044c23 */ /* 0x020fc80008010004 */
[----:B------:R-:W-:-:S05]  /*0c80*/  FFMA.FTZ R5, -R4, UR23, R5 ;  /* 0x0000001704057c23 */ /* 0x000fca0008010105 */
[----:B------:R-:W-:Y:S01]  /*0c90*/  F2FP.F16.F32.PACK_AB R4, RZ, R5 ;  /* 0x00000005ff04723e */ /* 0x000fe200000000ff */
[----:B------:R3:W-:Y:S04]  /*0ca0*/  STG.E desc[UR12][R18.64], R5 ;  /* 0x0000000512007986 */ /* 0x0007e8000c10190c */
[----:B------:R3:W-:Y:S04]  /*0cb0*/  STG.E.U16 desc[UR12][R2.64], R4 ;  /* 0x0000000402007986 */ /* 0x0007e8000c10150c */
[----:B------:R3:W-:Y:S02]  /*0cc0*/  @P0 STG.E desc[UR12][R20.64], R35 ;  /* 0x0000002314000986 */ /* 0x0007e4000c10190c */
.L_x_9:
[----:B------:R-:W-:Y:S05]  /*0cd0*/  BSYNC B1 ;  /* 0x0000000000017941 */ /* 0x000fea0003800000 */
.L_x_8:
[----:B------:R-:W-:Y:S05]  /*0ce0*/  @!P3 BRA `(.L_x_11) ;  /* 0x0000000400fcb947 */ /* 0x000fea0003800000 */
[----:B---3--:R-:W-:-:S04]  /*0cf0*/  IADD3 R2, P0, R23, UR16, RZ ;  /* 0x0000001017027c10 */ /* 0x008fc8000ff1e0ff */
[----:B------:R-:W-:-:S05]  /*0d00*/  IADD3.X R3, R28, UR17, RZ, P0, !PT ;  /* 0x000000111c037c10 */ /* 0x000fca00087fe4ff */
[----:B--2---:R2:W5:Y:S01]  /*0d10*/  LDG.E R6, desc[UR12][R2.64] ;  /* 0x0000000c02067981 */ /* 0x004562000c1e1900 */
[----:B------:R-:W-:Y:S01]  /*0d20*/  FSETP.NEU.FTZ.AND P0, PT, RZ, UR21, PT ;  /* 0x00000015ff007c0b */ /* 0x000fe2000bf1d000 */
[----:B0-----:R-:W-:Y:S01]  /*0d30*/  IMAD.MOV.U32 R4, RZ, RZ, R25 ;  /* 0x000000ffff047224 */ /* 0x001fe200078e0019 */
[----:B------:R-:W-:-:S11]  /*0d40*/  PLOP3.LUT P3, PT, PT, PT, UP0, 0x80, 0x0 ;  /* 0x000000000000781c */ /* 0x000fd60003f6f008 */
[----:B--2---:R-:W-:Y:S05]  /*0d50*/  @!P0 BRA `(.L_x_12) ;  /* 0x0000000000248947 */ /* 0x004fea0003800000 */
        /* <DEDUP_REMOVED lines=9> */
.L_x_12:
[----:B------:R-:W-:-:S04]  /*0df0*/  IMAD.MOV.U32 R5, RZ, RZ, R4 ;  /* 0x000000ffff057224 */ /* 0x000fc800078e0004 */
[----:B-----5:R-:W-:-:S04]  /*0e00*/  @P3 FFMA.FTZ R5, R0, UR25, R5 ;  /* 0x0000001900053c23 */ /* 0x020fc80008010005 */
[----:B------:R-:W-:-:S05]  /*0e10*/  FFMA.FTZ R5, -R5, UR23, R6 ;  /* 0x0000001705057c23 */ /* 0x000fca0008010106 */
[----:B------:R-:W-:Y:S01]  /*0e20*/  F2FP.F16.F32.PACK_AB R0, RZ, R5 ;  /* 0x00000005ff00723e */ /* 0x000fe200000000ff */
[----:B------:R0:W-:Y:S04]  /*0e30*/  STG.E desc[UR12][R2.64], R5 ;  /* 0x0000000502007986 */ /* 0x0001e8000c10190c */
[----:B------:R0:W-:Y:S01]  /*0e40*/  STG.E.U16 desc[UR12][R14.64], R0 ;  /* 0x000000000e007986 */ /* 0x0001e2000c10150c */
[----:B------:R-:W-:Y:S05]  /*0e50*/  @!P0 BRA `(.L_x_11) ;  /* 0x0000000400a08947 */ /* 0x000fea0003800000 */
[----:B0-----:R-:W-:-:S04]  /*0e60*/  IADD3 R2, P0, R23, UR18, RZ ;  /* 0x0000001217027c10 */ /* 0x001fc8000ff1e0ff */
[----:B------:R-:W-:-:S05]  /*0e70*/  IADD3.X R3, R28, UR19, RZ, P0, !PT ;  /* 0x000000131c037c10 */ /* 0x000fca00087fe4ff */
[----:B------:R0:W-:Y:S01]  /*0e80*/  STG.E desc[UR12][R2.64], R22 ;  /* 0x0000001602007986 */ /* 0x0001e2000c10190c */
[----:B------:R-:W-:Y:S05]  /*0e90*/  BRA `(.L_x_11) ;  /* 0x0000000400907947 */ /* 0x000fea0003800000 */
.L_x_1:
[----:B------:R-:W-:Y:S04]  /*0ea0*/  BSSY B1, `(.L_x_13) ;  /* 0x0000017000017945 */ /* 0x000fe80003800000 */
[----:B------:R-:W-:Y:S05]  /*0eb0*/  @!P0 BRA `(.L_x_14) ;  /* 0x0000000000548947 */ /* 0x000fea0003800000 */
[----:B------:R-:W-:Y:S01]  /*0ec0*/  FSETP.NEU.FTZ.AND P0, PT, RZ, UR21, PT ;  /* 0x00000015ff007c0b */ /* 0x000fe2000bf1d000 */
[----:B-----5:R-:W-:-:S04]  /*0ed0*/  FFMA.FTZ R24, R31, UR25, R24 ;  /* 0x000000191f187c23 */ /* 0x020fc80008010018 */
[----:B------:R-:W-:-:S08]  /*0ee0*/  IMAD.MOV.U32 R36, RZ, RZ, R24 ;  /* 0x000000ffff247224 */ /* 0x000fd000078e0018 */
[----:B------:R-:W-:Y:S05]  /*0ef0*/  @!P0 BRA `(.L_x_15) ;  /* 0x0000000000248947 */ /* 0x000fea0003800000 */
[----:B------:R-:W-:Y:S01]  /*0f00*/  UPRMT UR9, UR22, 0x8880, URZ ;  /* 0x0000888016097896 */ /* 0x000fe2000800003f */
[----:B------:R-:W-:Y:S01]  /*0f10*/  FMUL.FTZ R36, R24, UR11 ;  /* 0x0000000b18247c20 */ /* 0x000fe20008410000 */
[----:B------:R-:W-:Y:S02]  /*0f20*/  ULDC.S8 UR10, c[0x0][0xe1d] ;  /* 0x00038740000a7ab9 */ /* 0x000fe40000000200 */
[----:B------:R-:W-:Y:S01]  /*0f30*/  ISETP.NE.AND P5, PT, RZ, UR10, PT ;  /* 0x0000000aff007c0c */ /* 0x000fe2000bfa5270 */
[----:B------:R-:W-:Y:S01]  /*0f40*/  FFMA.FTZ R29, R29, UR21, R36 ;  /* 0x000000151d1d7c23 */ /* 0x000fe20008010024 */
[----:B------:R-:W-:-:S04]  /*0f50*/  ISETP.NE.AND P4, PT, RZ, UR9, PT ;  /* 0x00000009ff007c0c */ /* 0x000fc8000bf85270 */
[----:B------:R-:W-:-:S05]  /*0f60*/  FSEL R29, R29, R24, !P5 ;  /* 0x000000181d1d7208 */ /* 0x000fca0006800000 */
[----:B------:R-:W-:-:S04]  /*0f70*/  IMAD.MOV.U32 R36, RZ, RZ, R29 ;  /* 0x000000ffff247224 */ /* 0x000fc800078e001d */
[----:B------:R-:W-:-:S07]  /*0f80*/  @P4 FFMA.FTZ R36, R29, UR21, R24 ;  /* 0x000000151d244c23 */ /* 0x000fce0008010018 */
.L_x_15:
[----:B------:R-:W2:Y:S01]  /*0f90*/  LDG.E R24, desc[UR12][R12.64] ;  /* 0x0000000c0c187981 */ /* 0x000ea2000c1e1900 */
[----:B------:R-:W-:-:S13]  /*0fa0*/  PLOP3.LUT P4, PT, PT, PT, UP0, 0x80, 0x0 ;  /* 0x000000000000781c */ /* 0x000fda0003f8f008 */
[----:B------:R-:W-:-:S04]  /*0fb0*/  @P4 FFMA.FTZ R36, R31, UR25, R36 ;  /* 0x000000191f244c23 */ /* 0x000fc80008010024 */
[----:B--2---:R-:W-:-:S05]  /*0fc0*/  FFMA.FTZ R31, -R36, UR23, R24 ;  /* 0x00000017241f7c23 */ /* 0x004fca0008010118 */
[----:B------:R0:W-:Y:S02]  /*0fd0*/  STG.E desc[UR12][R12.64], R31 ;  /* 0x0000001f0c007986 */ /* 0x0001e4000c10190c */
[----:B0-----:R-:W-:-:S05]  /*0fe0*/  F2FP.F16.F32.PACK_AB R13, RZ, R31 ;  /* 0x0000001fff0d723e */ /* 0x001fca00000000ff */
[----:B------:R0:W-:Y:S04]  /*0ff0*/  STG.E.U16 desc[UR12][R4.64], R13 ;  /* 0x0000000d04007986 */ /* 0x0001e8000c10150c */
[----:B------:R0:W-:Y:S02]  /*1000*/  @P0 STG.E desc[UR12][R10.64], R29 ;  /* 0x0000001d0a000986 */ /* 0x0001e4000c10190c */
.L_x_14:
[----:B------:R-:W-:Y:S05]  /*1010*/  BSYNC B1 ;  /* 0x0000000000017941 */ /* 0x000fea0003800000 */
.L_x_13:
[----:B------:R-:W-:Y:S04]  /*1020*/  BSSY B1, `(.L_x_16) ;  /* 0x0000018000017945 */ /* 0x000fe80003800000 */
[----:B------:R-:W-:Y:S05]  /*1030*/  @!P1 BRA `(.L_x_17) ;  /* 0x0000000000589947 */ /* 0x000fea0003800000 */
[----:B0-----:R0:W5:Y:S01]  /*1040*/  LDG.E R10, desc[UR12][R8.64] ;  /* 0x0000000c080a7981 */ /* 0x001162000c1e1900 */
[----:B------:R-:W-:Y:S01]  /*1050*/  FSETP.NEU.FTZ.AND P0, PT, RZ, UR21, PT ;  /* 0x00000015ff007c0b */ /* 0x000fe2000bf1d000 */
[----:B-----5:R-:W-:Y:S01]  /*1060*/  FFMA.FTZ R27, R30, UR25, R27 ;  /* 0x000000191e1b7c23 */ /* 0x020fe2000801001b */
[----:B------:R-:W-:-:S03]  /*1070*/  PLOP3.LUT P5, PT, PT, PT, UP0, 0x80, 0x0 ;  /* 0x000000000000781c */ /* 0x000fc60003faf008 */
[----:B------:R-:W-:-:S08]  /*1080*/  IMAD.MOV.U32 R4, RZ, RZ, R27 ;  /* 0x000000ffff047224 */ /* 0x000fd000078e001b */
[----:B0-----:R-:W-:Y:S05]  /*1090*/  @!P0 BRA `(.L_x_18) ;  /* 0x0000000000248947 */ /* 0x001fea0003800000 */
        /* <DEDUP_REMOVED lines=9> */
.L_x_18:
[----:B------:R-:W-:-:S04]  /*1130*/  IMAD.MOV.U32 R5, RZ, RZ, R4 ;  /* 0x000000ffff057224 */ /* 0x000fc800078e0004 */
[----:B------:R-:W-:-:S04]  /*1140*/  @P5 FFMA.FTZ R5, R30, UR25, R5 ;  /* 0x000000191e055c23 */ /* 0x000fc80008010005 */
[----:B------:R-:W-:-:S05]  /*1150*/  FFMA.FTZ R5, -R5, UR23, R10 ;  /* 0x0000001705057c23 */ /* 0x000fca000801010a */
[----:B------:R-:W-:Y:S01]  /*1160*/  F2FP.F16.F32.PACK_AB R4, RZ, R5 ;  /* 0x00000005ff04723e */ /* 0x000fe200000000ff */
[----:B------:R2:W-:Y:S04]  /*1170*/  STG.E desc[UR12][R8.64], R5 ;  /* 0x0000000508007986 */ /* 0x0005e8000c10190c */
[----:B------:R2:W-:Y:S04]  /*1180*/  STG.E.U16 desc[UR12][R6.64], R4 ;  /* 0x0000000406007986 */ /* 0x0005e8000c10150c */
[----:B------:R2:W-:Y:S02]  /*1190*/  @P0 STG.E desc[UR12][R16.64], R34 ;  /* 0x0000002210000986 */ /* 0x0005e4000c10190c */
.L_x_17:
[----:B------:R-:W-:Y:S05]  /*11a0*/  BSYNC B1 ;  /* 0x0000000000017941 */ /* 0x000fea0003800000 */
.L_x_16:
[----:B------:R-:W-:Y:S04]  /*11b0*/  BSSY B1, `(.L_x_19) ;  /* 0x0000017000017945 */ /* 0x000fe80003800000 */
[----:B------:R-:W-:Y:S05]  /*11c0*/  @!P2 BRA `(.L_x_20) ;  /* 0x000000000054a947 */ /* 0x000fea0003800000 */
[----:B0-2---:R0:W5:Y:S01]  /*11d0*/  LDG.E R5, desc[UR12][R18.64] ;  /* 0x0000000c12057981 */ /* 0x005162000c1e1900 */
        /* <DEDUP_REMOVED lines=14> */
.L_x_21:
[----:B------:R-:W-:-:S04]  /*12c0*/  @P4 FFMA.FTZ R4, R33, UR25, R4 ;  /* 0x0000001921044c23 */ /* 0x000fc80008010004 */
[----:B------:R-:W-:-:S05]  /*12d0*/  FFMA.FTZ R5, -R4, UR23, R5 ;  /* 0x0000001704057c23 */ /* 0x000fca0008010105 */
[----:B------:R-:W-:Y:S01]  /*12e0*/  F2FP.F16.F32.PACK_AB R4, RZ, R5 ;  /* 0x00000005ff04723e */ /* 0x000fe200000000ff */
[----:B------:R3:W-:Y:S04]  /*12f0*/  STG.E desc[UR12][R18.64], R5 ;  /* 0x0000000512007986 */ /* 0x0007e8000c10190c */
[----:B------:R3:W-:Y:S04]  /*1300*/  STG.E.U16 desc[UR12][R2.64], R4 ;  /* 0x0000000402007986 */ /* 0x0007e8000c10150c */
[----:B------:R3:W-:Y:S02]  /*1310*/  @P0 STG.E desc[UR12][R20.64], R35 ;  /* 0x0000002314000986 */ /* 0x0007e4000c10190c */
.L_x_20:
[----:B------:R-:W-:Y:S05]  /*1320*/  BSYNC B1 ;  /* 0x0000000000017941 */ /* 0x000fea0003800000 */
.L_x_19:
[----:B------:R-:W-:Y:S05]  /*1330*/  @!P3 BRA `(.L_x_11) ;  /* 0x000000000068b947 */ /* 0x000fea0003800000 */
[----:B---3--:R-:W-:-:S04]  /*1340*/  IADD3 R2, P0, R23, UR16, RZ ;  /* 0x0000001017027c10 */ /* 0x008fc8000ff1e0ff */
[----:B------:R-:W-:-:S05]  /*1350*/  IADD3.X R3, R28, UR17, RZ, P0, !PT ;  /* 0x000000111c037c10 */ /* 0x000fca00087fe4ff */
[----:B--2---:R2:W5:Y:S01]  /*1360*/  LDG.E R6, desc[UR12][R2.64] ;  /* 0x0000000c02067981 */ /* 0x004562000c1e1900 */
[----:B------:R-:W-:Y:S01]  /*1370*/  FSETP.NEU.FTZ.AND P0, PT, RZ, UR21, PT ;  /* 0x00000015ff007c0b */ /* 0x000fe2000bf1d000 */
[----:B-----5:R-:W-:Y:S01]  /*1380*/  FFMA.FTZ R25, R0, UR25, R25 ;  /* 0x0000001900197c23 */ /* 0x020fe20008010019 */
[----:B------:R-:W-:-:S03]  /*1390*/  PLOP3.LUT P3, PT, PT, PT, UP0, 0x80, 0x0 ;  /* 0x000000000000781c */ /* 0x000fc60003f6f008 */
[----:B0-----:R-:W-:-:S08]  /*13a0*/  IMAD.MOV.U32 R4, RZ, RZ, R25 ;  /* 0x000000ffff047224 */ /* 0x001fd000078e0019 */
[----:B--2---:R-:W-:Y:S05]  /*13b0*/  @!P0 BRA `(.L_x_22) ;  /* 0x0000000000248947 */ /* 0x004fea0003800000 */
        /* <DEDUP_REMOVED lines=9> */
.L_x_22:
[----:B------:R-:W-:Y:S01]  /*1450*/  IMAD.MOV.U32 R7, RZ, RZ, R4 ;  /* 0x000000ffff077224 */ /* 0x000fe200078e0004 */
[----:B------:R-:W-:-:S03]  /*1460*/  @P0 IADD3 R4, P1, R23, UR18, RZ ;  /* 0x0000001217040c10 */ /* 0x000fc6000ff3e0ff */
[----:B------:R-:W-:Y:S01]  /*1470*/  @P3 FFMA.FTZ R7, R0, UR25, R7 ;  /* 0x0000001900073c23 */ /* 0x000fe20008010007 */
[----:B------:R-:W-:-:S03]  /*1480*/  @P0 IADD3.X R5, R28, UR19, RZ, P1, !PT ;  /* 0x000000131c050c10 */ /* 0x000fc60008ffe4ff */
[----:B------:R-:W-:-:S05]  /*1490*/  FFMA.FTZ R7, -R7, UR23, R6 ;  /* 0x0000001707077c23 */ /* 0x000fca0008010106 */
[----:B------:R-:W-:Y:S01]  /*14a0*/  F2FP.F16.F32.PACK_AB R0, RZ, R7 ;  /* 0x00000007ff00723e */ /* 0x000fe200000000ff */
[----:B------:R4:W-:Y:S04]  /*14b0*/  STG.E desc[UR12][R2.64], R7 ;  /* 0x0000000702007986 */ /* 0x0009e8000c10190c */
[----:B------:R4:W-:Y:S04]  /*14c0*/  STG.E.U16 desc[UR12][R14.64], R0 ;  /* 0x000000000e007986 */ /* 0x0009e8000c10150c */
[----:B------:R4:W-:Y:S02]  /*14d0*/  @P0 STG.E desc[UR12][R4.64], R22 ;  /* 0x0000001604000986 */ /* 0x0009e4000c10190c */
.L_x_11:
[----:B------:R-:W-:Y:S05]  /*14e0*/  BSYNC B0 ;  /* 0x0000000000007941 */ /* 0x000fea0003800000 */
.L_x_0:
[----:B------:R-:W-:-:S04]  /*14f0*/  ULEA UR4, UR20, UR4, 0x2 ;  /* 0x0000000414047291 */ /* 0x000fc8000f8e103f */
[----:B------:R-:W-:Y:S02]  /*1500*/  UISETP.GE.AND UP2, UPT, UR4, UR24, UPT ;  /* 0x000000180400728c */ /* 0x000fe4000bf46270 */
[----:B0---45:R-:W-:-:S04]  /*1510*/  IMAD.U32 R0, RZ, RZ, UR4 ;  /* 0x00000004ff007e24 */ /* 0x031fc8000f8e00ff */
[----:B------:R-:W-:Y:S02]  /*1520*/  PLOP3.LUT P0, PT, PT, PT, UP2, 0x80, 0x0 ;  /* 0x000000000000781c */ /* 0x000fe40003f0f028 */
[----:B------:R-:W-:-:S13]  /*1530*/  ISETP.LT.AND P1, PT, R0, UR8, PT ;  /* 0x0000000800007c0c */ /* 0x000fda000bf21270 */
[----:B------:R-:W-:Y:S05]  /*1540*/  @!P0 BRA P1, `(.L_x_23) ;  /* 0xffffffec00508947 */ /* 0x000fea000083ffff */
[----:B------:R-:W-:Y:S05]  /*1550*/  EXIT ;  /* 0x000000000000794d */ /* 0x000fea0003800000 */
.L_x_24:
[----:B------:R-:W-:-:S00]  /*1560*/  BRA `(.L_x_24) ;  /* 0xfffffffc00fc7947 */ /* 0x000fc0000383ffff */
[----:B------:R-:W-:-:S00]  /*1570*/  NOP ;  /* 0x0000000000007918 */ /* 0x000fc00000000000 */
        /* <DEDUP_REMOVED lines=8> */
.L_x_95:


//--------------------- .text._Z25multi_tensor_apply_kernelI18TensorListMetadataILi4EE10SGDFunctorILi4EN3c104HalfEfEJffffbbbfEEvlPViT_T0_DpT1_ --------------------------
	.section	.text._Z25multi_tensor_apply_kernelI18TensorListMetadataILi4EE10SGDFunctorILi4EN3c104HalfEfEJffffbbbfEEvlPViT_T0_DpT1_,"ax",@progbits
	.align	128
        .global         _Z25multi_tensor_apply_kernelI18TensorListMetadataILi4EE10SGDFunctorILi4EN3c104HalfEfEJffffbbbfEEvlPViT_T0_DpT1_
        .type           _Z25multi_tensor_apply_kernelI18TensorListMetadataILi4EE10SGDFunctorILi4EN3c104HalfEfEJffffbbbfEEvlPViT_T0_DpT1_,@function
        .size           _Z25multi_tensor_apply_kernelI18TensorListMetadataILi4EE10SGDFunctorILi4EN3c104HalfEfEJffffbbbfEEvlPViT_T0_DpT1_,(.L_x_96 - _Z25multi_tensor_apply_kernelI18TensorListMetadataILi4EE10SGDFunctorILi4EN3c104HalfEfEJffffbbbfEEvlPViT_T0_DpT1_)
        .other          _Z25multi_tensor_apply_kernelI18TensorListMetadataILi4EE10SGDFunctorILi4EN3c104HalfEfEJffffbbbfEEvlPViT_T0_DpT1_,@"STO_CUDA_ENTRY STV_DEFAULT"
_Z25multi_tensor_apply_kernelI18TensorListMetadataILi4EE10SGDFunctorILi4EN3c104HalfEfEJffffbbbfEEvlPViT_T0_DpT1_:
.text._Z25multi_tensor_apply_kernelI18TensorListMetadataILi4EE10SGDFunctorILi4EN3c104HalfEfEJffffbbbfEEvlPViT_T0_DpT1_:
        /* <DEDUP_REMOVED lines=39> */
[----:B------:R-:W-:-:S15]  /*0270*/  R2UR UR11, R0 ;  /* 0x00000000000b72ca */ /* 0x000fde00000e0000 */
.L_x_48:
[----:B------:R-:W0:Y:S01]  /*0280*/  S2R R14, SR_TID.X ;  /* 0x00000000000e7919 */ /* 0x000e220000002100 */
[----:B------:R-:W-:Y:S01]  /*0290*/  USHF.R.S32.HI UR9, URZ, 0x1f, UR5 ;  /* 0x0000001f3f097899 */ /* 0x000fe20008011405 */
[----:B0-----:R-:W-:-:S04]  /*02a0*/  VIADD R0, R14, UR4 ;  /* 0x000000040e007c36 */ /* 0x001fc80008000000 */
[C---:B------:R-:W-:Y:S01]  /*02b0*/  VIADD R6, R0.reuse, UR20 ;  /* 0x0000001400067c36 */ /* 0x040fe20008000000 */
[C---:B------:R-:W-:Y:S02]  /*02c0*/  ISETP.GE.AND P2, PT, R0.reuse, UR24, PT ;  /* 0x0000001800007c0c */ /* 0x040fe4000bf46270 */
[----:B------:R-:W-:Y:S01]  /*02d0*/  IADD3 R7, P3, R0, UR5, RZ ;  /* 0x0000000500077c10 */ /* 0x000fe2000ff7e0ff */
[----:B------:R-:W-:Y:S01]  /*02e0*/  VIADD R30, R6, UR20 ;  /* 0x00000014061e7c36 */ /* 0x000fe20008000000 */
[----:B------:R-:W-:Y:S02]  /*02f0*/  ISETP.LT.AND P2, PT, R0, UR8, !P2 ;  /* 0x0000000800007c0c */ /* 0x000fe4000d741270 */
[----:B------:R-:W-:Y:S01]  /*0300*/  ISETP.GE.AND P0, PT, R6, UR24, PT ;  /* 0x0000001806007c0c */ /* 0x000fe2000bf06270 */
[C---:B------:R-:W-:Y:S01]  /*0310*/  VIADD R28, R30.reuse, UR20 ;  /* 0x000000141e1c7c36 */ /* 0x040fe20008000000 */
[----:B------:R-:W-:Y:S02]  /*0320*/  ISETP.GE.AND P1, PT, R30, UR24, PT ;  /* 0x000000181e007c0c */ /* 0x000fe4000bf26270 */
[----:B------:R-:W-:-:S02]  /*0330*/  ISETP.LT.AND P0, PT, R6, UR8, !P0 ;  /* 0x0000000806007c0c */ /* 0x000fc4000c701270 */
[----:B------:R-:W-:Y:S02]  /*0340*/  ISETP.LT.AND P1, PT, R30, UR8, !P1 ;  /* 0x000000081e007c0c */ /* 0x000fe4000cf21270 */
[----:B------:R-:W-:Y:S02]  /*0350*/  LEA.HI.X.SX32 R18, R0, UR9, 0x1, P3 ;  /* 0x0000000900127c11 */ /* 0x000fe400098f0eff */
[----:B------:R-:W-:Y:S02]  /*0360*/  ISETP.GE.AND P3, PT, R28, UR24, PT ;  /* 0x000000181c007c0c */ /* 0x000fe4000bf66270 */
[----:B-----5:R-:W-:Y:S02]  /*0370*/  CS2R R26, SRZ ;  /* 0x00000000001a7805 */ /* 0x020fe4000001ff00 */
[----:B------:R-:W-:Y:S02]  /*0380*/  @P2 LEA R8, P4, R7, UR14, 0x1 ;  /* 0x0000000e07082c11 */ /* 0x000fe4000f8808ff */
[----:B------:R-:W-:-:S02]  /*0390*/  CS2R R24, SRZ ;  /* 0x0000000000187805 */ /* 0x000fc4000001ff00 */
[----:B------:R-:W-:Y:S02]  /*03a0*/  IADD3 R3, P5, R6, UR5, RZ ;  /* 0x0000000506037c10 */ /* 0x000fe4000ffbe0ff */
[----:B------:R-:W-:Y:S02]  /*03b0*/  CS2R R22, SRZ ;  /* 0x0000000000167805 */ /* 0x000fe4000001ff00 */
[----:B------:R-:W-:Y:S02]  /*03c0*/  ISETP.LT.AND P3, PT, R28, UR8, !P3 ;  /* 0x000000081c007c0c */ /* 0x000fe4000df61270 */
[----:B------:R-:W-:Y:S02]  /*03d0*/  CS2R R20, SRZ ;  /* 0x0000000000147805 */ /* 0x000fe4000001ff00 */
[----:B------:R-:W-:Y:S01]  /*03e0*/  @P2 LEA.HI.X R9, R7, UR15, R18, 0x1, P4 ;  /* 0x0000000f07092c11 */ /* 0x000fe2000a0f0c12 */
[----:B------:R-:W0:Y:S01]  /*03f0*/  @P2 LDC R32, c[0x0][0xe20] ;  /* 0x00038800ff202b82 */ /* 0x000e220000000800 */
[----:B------:R-:W-:-:S02]  /*0400*/  LEA.HI.X.SX32 R6, R6, UR9, 0x1, P5 ;  /* 0x0000000906067c11 */ /* 0x000fc4000a8f0eff */
[C---:B------:R-:W-:Y:S01]  /*0410*/  @P0 LEA R16, P4, R3.reuse, UR14, 0x1 ;  /* 0x0000000e03100c11 */ /* 0x040fe2000f8808ff */
[----:B------:R1:W2:Y:S01]  /*0420*/  @P2 LDG.E.U16 R0, desc[UR12][R8.64] ;  /* 0x0000000c08002981 */ /* 0x0002a2000c1e1500 */
[C---:B------:R-:W-:Y:S02]  /*0430*/  IADD3 R19, P5, R30.reuse, UR5, RZ ;  /* 0x000000051e137c10 */ /* 0x040fe4000ffbe0ff */
[----:B------:R-:W-:Y:S01]  /*0440*/  @P0 LEA.HI.X R17, R3, UR15, R6, 0x1, P4 ;  /* 0x0000000f03110c11 */ /* 0x000fe2000a0f0c06 */
[----:B------:R-:W3:Y:S01]  /*0450*/  @P0 LDC R33, c[0x0][0xe20] ;  /* 0x00038800ff210b82 */ /* 0x000ee20000000800 */
[----:B------:R-:W-:Y:S02]  /*0460*/  LEA.HI.X.SX32 R30, R30, UR9, 0x1, P5 ;  /* 0x000000091e1e7c11 */ /* 0x000fe4000a8f0eff */
[----:B------:R-:W-:Y:S01]  /*0470*/  @P1 LEA R12, P4, R19, UR14, 0x1 ;  /* 0x0000000e130c1c11 */ /* 0x000fe2000f8808ff */
[----:B------:R-:W4:Y:S01]  /*0480*/  @P0 LDG.E.U16 R16, desc[UR12][R16.64] ;  /* 0x0000000c10100981 */ /* 0x000f22000c1e1500 */
[----:B------:R-:W-:-:S02]  /*0490*/  IADD3 R29, P5, R28, UR5, RZ ;  /* 0x000000051c1d7c10 */ /* 0x000fc4000ffbe0ff */
[----:B------:R-:W-:Y:S01]  /*04a0*/  @P1 LEA.HI.X R13, R19, UR15, R30, 0x1, P4 ;  /* 0x0000000f130d1c11 */ /* 0x000fe2000a0f0c1e */
[----:B------:R-:W3:Y:S01]  /*04b0*/  @P3 LDC R34, c[0x0][0xe20] ;  /* 0x00038800ff223b82 */ /* 0x000ee20000000800 */
[----:B------:R-:W-:Y:S02]  /*04c0*/  LEA.HI.X.SX32 R28, R28, UR9, 0x1, P5 ;  /* 0x000000091c1c7c11 */ /* 0x000fe4000a8f0eff */
[C---:B------:R-:W-:Y:S01]  /*04d0*/  @P3 LEA R4, P6, R29.reuse, UR14, 0x1 ;  /* 0x0000000e1d043c11 */ /* 0x040fe2000f8c08ff */
[----:B------:R1:W3:Y:S01]  /*04e0*/  @P1 LDG.E.U16 R15, desc[UR12][R12.64] ;  /* 0x0000000c0c0f1981 */ /* 0x0002e2000c1e1500 */
[C---:B------:R-:W-:Y:S02]  /*04f0*/  @P3 IMAD.SHL.U32 R10, R29.reuse, 0x4, RZ ;  /* 0x000000041d0a3824 */ /* 0x040fe400078e00ff */
[C-C-:B------:R-:W-:Y:S02]  /*0500*/  @P3 LEA.HI.X R5, R29.reuse, UR15, R28.reuse, 0x1, P6 ;  /* 0x0000000f1d053c11 */ /* 0x140fe4000b0f0c1c */
[----:B------:R-:W-:-:S02]  /*0510*/  @P3 SHF.L.U64.HI R2, R29, 0x2, R28 ;  /* 0x000000021d023819 */ /* 0x000fc4000001021c */
[C---:B-1----:R-:W-:Y:S01]  /*0520*/  @P3 IADD3 R8, P4, R10.reuse, UR18, RZ ;  /* 0x000000120a083c10 */ /* 0x042fe2000ff9e0ff */
[----:B------:R1:W3:Y:S01]  /*0530*/  @P3 LDG.E.U16 R17, desc[UR12][R4.64] ;  /* 0x0000000c04113981 */ /* 0x0002e2000c1e1500 */
[----:B------:R-:W-:Y:S02]  /*0540*/  @P3 IADD3 R10, P5, R10, UR16, RZ ;  /* 0x000000100a0a3c10 */ /* 0x000fe4000ffbe0ff */
[C---:B------:R-:W-:Y:S02]  /*0550*/  @P3 IADD3.X R9, R2.reuse, UR19, RZ, P4, !PT ;  /* 0x0000001302093c10 */ /* 0x040fe4000a7fe4ff */
[C---:B------:R-:W-:Y:S01]  /*0560*/  SHF.L.U64.HI R12, R7.reuse, 0x2, R18 ;  /* 0x00000002070c7819 */ /* 0x040fe20000010212 */
[----:B------:R-:W-:Y:S01]  /*0570*/  IMAD.SHL.U32 R7, R7, 0x4, RZ ;  /* 0x0000000407077824 */ /* 0x000fe200078e00ff */
[----:B------:R-:W-:Y:S01]  /*0580*/  @P3 IADD3.X R11, R2, UR17, RZ, P5, !PT ;  /* 0x00000011020b3c10 */ /* 0x000fe2000affe4ff */
[----:B------:R0:W5:Y:S01]  /*0590*/  @P3 LDG.E R26, desc[UR12][R8.64] ;  /* 0x0000000c081a3981 */ /* 0x000162000c1e1900 */
[----:B------:R-:W-:Y:S01]  /*05a0*/  SHF.L.U64.HI R13, R19, 0x2, R30 ;  /* 0x00000002130d7819 */ /* 0x000fe2000001021e */
[----:B------:R-:W3:Y:S01]  /*05b0*/  @P1 LDC R18, c[0x0][0xe20] ;  /* 0x00038800ff121b82 */ /* 0x000ee20000000800 */
[C---:B------:R-:W-:Y:S01]  /*05c0*/  IADD3 R2, P4, R7.reuse, UR16, RZ ;  /* 0x0000001007027c10 */ /* 0x040fe2000ff9e0ff */
[----:B------:R0:W5:Y:S01]  /*05d0*/  @P3 LDG.E R24, desc[UR12][R10.64] ;  /* 0x0000000c0a183981 */ /* 0x000162000c1e1900 */
[----:B-1----:R-:W-:Y:S01]  /*05e0*/  IADD3 R4, P5, R7, UR18, RZ ;  /* 0x0000001207047c10 */ /* 0x002fe2000ffbe0ff */
[C---:B0-----:R-:W-:Y:S01]  /*05f0*/  IMAD.SHL.U32 R8, R3.reuse, 0x4, RZ ;  /* 0x0000000403087824 */ /* 0x041fe200078e00ff */
[----:B------:R-:W-:-:S02]  /*0600*/  SHF.L.U64.HI R9, R3, 0x2, R6 ;  /* 0x0000000203097819 */ /* 0x000fc40000010206 */
[C---:B------:R-:W-:Y:S02]  /*0610*/  IADD3.X R3, R12.reuse, UR17, RZ, P4, !PT ;  /* 0x000000110c037c10 */ /* 0x040fe4000a7fe4ff */
[----:B------:R-:W-:Y:S01]  /*0620*/  IADD3.X R5, R12, UR19, RZ, P5, !PT ;  /* 0x000000130c057c10 */ /* 0x000fe2000affe4ff */
[----:B------:R-:W-:Y:S01]  /*0630*/  IMAD.SHL.U32 R12, R19, 0x4, RZ ;  /* 0x00000004130c7824 */ /* 0x000fe200078e00ff */
[C---:B------:R-:W-:Y:S01]  /*0640*/  IADD3 R6, P4, R8.reuse, UR16, RZ ;  /* 0x0000001008067c10 */ /* 0x040fe2000ff9e0ff */
[----:B------:R0:W5:Y:S01]  /*0650*/  @P2 LDG.E R27, desc[UR12][R2.64] ;  /* 0x0000000c021b2981 */ /* 0x000162000c1e1900 */
[----:B------:R-:W-:Y:S02]  /*0660*/  IADD3 R8, P5, R8, UR18, RZ ;  /* 0x0000001208087c10 */ /* 0x000fe4000ffbe0ff */
[C---:B------:R-:W-:Y:S01]  /*0670*/  IADD3.X R7, R9.reuse, UR17, RZ, P4, !PT ;  /* 0x0000001109077c10 */ /* 0x040fe2000a7fe4ff */
[----:B------:R0:W5:Y:S01]  /*0680*/  @P2 LDG.E R25, desc[UR12][R4.64] ;  /* 0x0000000c04192981 */ /* 0x000162000c1e1900 */
[----:B------:R-:W-:-:S02]  /*0690*/  IADD3.X R9, R9, UR19, RZ, P5, !PT ;  /* 0x0000001309097c10 */ /* 0x000fc4000affe4ff */
[C---:B------:R-:W-:Y:S01]  /*06a0*/  IADD3 R10, P4, R12.reuse, UR16, RZ ;  /* 0x000000100c0a7c10 */ /* 0x040fe2000ff9e0ff */
[----:B------:R0:W5:Y:S01]  /*06b0*/  @P0 LDG.E R22, desc[UR12][R6.64] ;  /* 0x0000000c06160981 */ /* 0x000162000c1e1900 */
[----:B------:R-:W-:Y:S02]  /*06c0*/  IADD3 R12, P5, R12, UR18, RZ ;  /* 0x000000120c0c7c10 */ /* 0x000fe4000ffbe0ff */
[C---:B------:R-:W-:Y:S01]  /*06d0*/  IADD3.X R11, R13.reuse, UR17, RZ, P4, !PT ;  /* 0x000000110d0b7c10 */ /* 0x040fe2000a7fe4ff */
[----:B------:R0:W5:Y:S01]  /*06e0*/  @P0 LDG.E R23, desc[UR12][R8.64] ;  /* 0x0000000c08170981 */ /* 0x000162000c1e1900 */
[----:B------:R-:W-:-:S03]  /*06f0*/  IADD3.X R13, R13, UR19, RZ, P5, !PT ;  /* 0x000000130d0d7c10 */ /* 0x000fc6000affe4ff */
[----:B------:R0:W5:Y:S04]  /*0700*/  @P1 LDG.E R20, desc[UR12][R10.64] ;  /* 0x0000000c0a141981 */ /* 0x000168000c1e1900 */
[----:B------:R0:W5:Y:S01]  /*0710*/  @P1 LDG.E R21, desc[UR12][R12.64] ;  /* 0x0000000c0c151981 */ /* 0x000162000c1e1900 */
[----:B------:R-:W-:Y:S01]  /*0720*/  VIADD R14, R14, UR4 ;  /* 0x000000040e0e7c36 */ /* 0x000fe20008000000 */
[----:B------:R-:W-:Y:S01]  /*0730*/  BSSY B0, `(.L_x_25) ;  /* 0x00000e5000007945 */ /* 0x000fe20003800000 */
[----:B--2---:R-:W-:Y:S02]  /*0740*/  @P2 HADD2.F32 R31, -RZ, R0.H0_H0 ;  /* 0x20000000ff1f2230 */ /* 0x004fe40000004100 */
[----:B------:R-:W-:-:S03]  /*0750*/  IMAD.MOV.U32 R0, RZ, RZ, RZ ;  /* 0x000000ffff007224 */ /* 0x000fc600078e00ff */
[----:B------:R-:W-:Y:S01]  /*0760*/  @P2 FMUL.FTZ R0, R31, R32 ;  /* 0x000000201f002220 */ /* 0x000fe20000410000 */
[----:B----4-:R-:W-:Y:S02]  /*0770*/  @P0 HADD2.F32 R16, -RZ, R16.H0_H0 ;  /* 0x20000010ff100230 */ /* 0x010fe40000004100 */
[----:B------:R-:W-:-:S03]  /*0780*/  IMAD.MOV.U32 R31, RZ, RZ, RZ ;  /* 0x000000ffff1f7224 */ /* 0x000fc600078e00ff */
[----:B---3--:R-:W-:Y:S01]  /*0790*/  @P0 FMUL.FTZ R31, R16, R33 ;  /* 0x00000021101f0220 */ /* 0x008fe20000410000 */
[----:B------:R-:W-:Y:S01]  /*07a0*/  @P1 HADD2.F32 R15, -RZ, R15.H0_H0 ;  /* 0x2000000fff0f1230 */ /* 0x000fe20000004100 */
[----:B------:R-:W-:Y:S01]  /*07b0*/  CS2R R32, SRZ ;  /* 0x0000000000207805 */ /* 0x000fe2000001ff00 */
[----:B------:R-:W-:-:S03]  /*07c0*/  VIADD R16, R14, UR20 ;  /* 0x000000140e107c36 */ /* 0x000fc60008000000 */
[----:B------:R-:W-:Y:S01]  /*07d0*/  @P1 FMUL.FTZ R32, R15, R18 ;  /* 0x000000120f201220 */ /* 0x000fe20000410000 */
[----:B------:R-:W-:Y:S01]  /*07e0*/  IADD3 R15, P4, R14, UR5, RZ ;  /* 0x000000050e0f7c10 */ /* 0x000fe2000ff9e0ff */
[----:B------:R-:W-:-:S03]  /*07f0*/  @P3 HADD2.F32 R17, -RZ, R17.H0_H0 ;  /* 0x20000011ff113230 */ /* 0x000fc60000004100 */
[----:B------:R-:W-:Y:S02]  /*0800*/  LEA.HI.X.SX32 R18, R14, UR9, 0x1, P4 ;  /* 0x000000090e127c11 */ /* 0x000fe4000a0f0eff */
[----:B------:R-:W-:Y:S01]  /*0810*/  LEA R14, P4, R15, UR6, 0x1 ;  /* 0x000000060f0e7c11 */ /* 0x000fe2000f8808ff */
[----:B------:R-:W-:Y:S01]  /*0820*/  @P3 FMUL.FTZ R33, R17, R34 ;  /* 0x0000002211213220 */ /* 0x000fe20000410000 */
[C---:B------:R-:W-:Y:S02]  /*0830*/  IADD3 R17, P5, R16.reuse, UR5, RZ ;  /* 0x0000000510117c10 */ /* 0x040fe4000ffbe0ff */
[----:B------:R-:W-:Y:S02]  /*0840*/  LEA.HI.X R15, R15, UR7, R18, 0x1, P4 ;  /* 0x000000070f0f7c11 */ /* 0x000fe4000a0f0c12 */
[----:B------:R-:W-:Y:S02]  /*0850*/  LEA.HI.X.SX32 R18, R16, UR9, 0x1, P5 ;  /* 0x0000000910127c11 */ /* 0x000fe4000a8f0eff */
[----:B------:R-:W-:-:S02]  /*0860*/  PLOP3.LUT P5, PT, PT, PT, UP1, 0x80, 0x0 ;  /* 0x000000000000781c */ /* 0x000fc40003faf018 */
[----:B------:R-:W-:-:S04]  /*0870*/  LEA R16, P4, R17, UR6, 0x1 ;  /* 0x0000000611107c11 */ /* 0x000fc8000f8808ff */
[----:B------:R-:W-:Y:S02]  /*0880*/  LEA.HI.X R17, R17, UR7, R18, 0x1, P4 ;  /* 0x0000000711117c11 */ /* 0x000fe4000a0f0c12 */
[----:B------:R-:W-:-:S04]  /*0890*/  LEA R18, P4, R19, UR6, 0x1 ;  /* 0x0000000613127c11 */ /* 0x000fc8000f8808ff */
[----:B------:R-:W-:Y:S01]  /*08a0*/  LEA.HI.X R19, R19, UR7, R30, 0x1, P4 ;  /* 0x0000000713137c11 */ /* 0x000fe2000a0f0c1e */
[----:B0-----:R-:W-:Y:S08]  /*08b0*/  @P5 BRA `(.L_x_26) ;  /* 0x0000000400945947 */ /* 0x001ff00003800000 */
[----:B------:R-:W-:Y:S04]  /*08c0*/  BSSY B1, `(.L_x_27) ;  /* 0x0000016000017945 */ /* 0x000fe80003800000 */
[----:B------:R-:W-:Y:S05]  /*08d0*/  @!P2 BRA `(.L_x_28) ;  /* 0x000000000050a947 */ /* 0x000fea0003800000 */
[----:B------:R0:W5:Y:S01]  /*08e0*/  LDG.E R35, desc[UR12][R2.64] ;  /* 0x0000000c02237981 */ /* 0x000162000c1e1900 */
        /* <DEDUP_REMOVED lines=13> */
.L_x_29:
[----:B-----5:R-:W-:-:S04]  /*09c0*/  @P6 FFMA.FTZ R30, R27, UR25, R30 ;  /* 0x000000191b1e6c23 */ /* 0x020fc8000801001e */
[----:B------:R-:W-:-:S05]  /*09d0*/  FFMA.FTZ R27, -R30, UR23, R35 ;  /* 0x000000171e1b7c23 */ /* 0x000fca0008010123 */
[----:B------:R-:W-:Y:S01]  /*09e0*/  F2FP.F16.F32.PACK_AB R0, RZ, R27 ;  /* 0x0000001bff00723e */ /* 0x000fe200000000ff */
[----:B------:R0:W-:Y:S04]  /*09f0*/  STG.E desc[UR12][R2.64], R27 ;  /* 0x0000001b02007986 */ /* 0x0001e8000c10190c */
[----:B------:R0:W-:Y:S04]  /*0a00*/  STG.E.U16 desc[UR12][R14.64], R0 ;  /* 0x000000000e007986 */ /* 0x0001e8000c10150c */
[----:B------:R0:W-:Y:S02]  /*0a10*/  @P2 STG.E desc[UR12][R4.64], R25 ;  /* 0x0000001904002986 */ /* 0x0001e4000c10190c */
.L_x_28:
[----:B------:R-:W-:Y:S05]  /*0a20*/  BSYNC B1 ;  /* 0x0000000000017941 */ /* 0x000fea0003800000 */
.L_x_27:
        /* <DEDUP_REMOVED lines=16> */
.L_x_32:
[----:B------:R-:W-:-:S04]  /*0b30*/  IMAD.MOV.U32 R3, RZ, RZ, R0 ;  /* 0x000000ffff037224 */ /* 0x000fc800078e0000 */
[----:B-----5:R-:W-:-:S04]  /*0b40*/  @P5 FFMA.FTZ R3, R22, UR25, R3 ;  /* 0x0000001916035c23 */ /* 0x020fc80008010003 */
[----:B------:R-:W-:-:S05]  /*0b50*/  FFMA.FTZ R3, -R3, UR23, R2 ;  /* 0x0000001703037c23 */ /* 0x000fca0008010102 */
[----:B------:R-:W-:Y:S01]  /*0b60*/  F2FP.F16.F32.PACK_AB R0, RZ, R3 ;  /* 0x00000003ff00723e */ /* 0x000fe200000000ff */
[----:B------:R1:W-:Y:S04]  /*0b70*/  STG.E desc[UR12][R6.64], R3 ;  /* 0x0000000306007986 */ /* 0x0003e8000c10190c */
[----:B------:R1:W-:Y:S04]  /*0b80*/  STG.E.U16 desc[UR12][R16.64], R0 ;  /* 0x0000000010007986 */ /* 0x0003e8000c10150c */
[----:B------:R1:W-:Y:S02]  /*0b90*/  @P0 STG.E desc[UR12][R8.64], R23 ;  /* 0x0000001708000986 */ /* 0x0003e4000c10190c */
.L_x_31:
[----:B------:R-:W-:Y:S05]  /*0ba0*/  BSYNC B1 ;  /* 0x0000000000017941 */ /* 0x000fea0003800000 */
.L_x_30:
[----:B------:R-:W-:Y:S04]  /*0bb0*/  BSSY B1, `(.L_x_33) ;  /* 0x0000017000017945 */ /* 0x000fe80003800000 */
[----:B------:R-:W-:Y:S05]  /*0bc0*/  @!P1 BRA `(.L_x_34) ;  /* 0x0000000000549947 */ /* 0x000fea0003800000 */
[----:B0-----:R0:W5:Y:S01]  /*0bd0*/  LDG.E R2, desc[UR12][R10.64] ;  /* 0x0000000c0a027981 */ /* 0x001162000c1e1900 */
[----:B------:R-:W-:Y:S01]  /*0be0*/  FSETP.NEU.FTZ.AND P0, PT, RZ, UR21, PT ;  /* 0x00000015ff007c0b */ /* 0x000fe2000bf1d000 */
[----:B-1----:R-:W-:Y:S01]  /*0bf0*/  IMAD.MOV.U32 R0, RZ, RZ, R32 ;  /* 0x000000ffff007224 */ /* 0x002fe200078e0020 */
        /* <DEDUP_REMOVED lines=11> */
.L_x_35:
[----:B------:R-:W-:-:S04]  /*0cb0*/  IMAD.MOV.U32 R3, RZ, RZ, R0 ;  /* 0x000000ffff037224 */ /* 0x000fc800078e0000 */
[----:B-----5:R-:W-:-:S04]  /*0cc0*/  @P4 FFMA.FTZ R3, R20, UR25, R3 ;  /* 0x0000001914034c23 */ /* 0x020fc80008010003 */
[----:B------:R-:W-:-:S05]  /*0cd0*/  FFMA.FTZ R3, -R3, UR23, R2 ;  /* 0x0000001703037c23 */ /* 0x000fca0008010102 */
[----:B------:R-:W-:Y:S01]  /*0ce0*/  F2FP.F16.F32.PACK_AB R0, RZ, R3 ;  /* 0x00000003ff00723e */ /* 0x000fe200000000ff */
[----:B------:R2:W-:Y:S04]  /*0cf0*/  STG.E desc[UR12][R10.64], R3 ;  /* 0x000000030a007986 */ /* 0x0005e8000c10190c */
[----:B------:R2:W-:Y:S04]  /*0d00*/  STG.E.U16 desc[UR12][R18.64], R0 ;  /* 0x0000000012007986 */ /* 0x0005e8000c10150c */
[----:B------:R2:W-:Y:S02]  /*0d10*/  @P0 STG.E desc[UR12][R12.64], R21 ;  /* 0x000000150c000986 */ /* 0x0005e4000c10190c */
.L_x_34:
[----:B------:R-:W-:Y:S05]  /*0d20*/  BSYNC B1 ;  /* 0x0000000000017941 */ /* 0x000fea0003800000 */
.L_x_33:
[----:B------:R-:W-:Y:S05]  /*0d30*/  @!P3 BRA `(.L_x_36) ;  /* 0x000000080010b947 */ /* 0x000fea0003800000 */
[----:B0-----:R-:W-:-:S04]  /*0d40*/  LEA R2, P0, R29, UR16, 0x2 ;  /* 0x000000101d027c11 */ /* 0x001fc8000f8010ff */
[----:B-12---:R-:W-:-:S05]  /*0d50*/  LEA.HI.X R3, R29, UR17, R28, 0x2, P0 ;  /* 0x000000111d037c11 */ /* 0x006fca00080f141c */
        /* <DEDUP_REMOVED lines=14> */
.L_x_37:
[----:B------:R-:W-:-:S04]  /*0e40*/  IMAD.MOV.U32 R7, RZ, RZ, R0 ;  /* 0x000000ffff077224 */ /* 0x000fc800078e0000 */
[----:B-----5:R-:W-:-:S04]  /*0e50*/  @P3 FFMA.FTZ R7, R24, UR25, R7 ;  /* 0x0000001918073c23 */ /* 0x020fc80008010007 */
[----:B------:R-:W-:Y:S01]  /*0e60*/  FFMA.FTZ R7, -R7, UR23, R4 ;  /* 0x0000001707077c23 */ /* 0x000fe20008010104 */
[----:B------:R-:W-:-:S04]  /*0e70*/  LEA R4, P1, R29, UR6, 0x1 ;  /* 0x000000061d047c11 */ /* 0x000fc8000f8208ff */
[----:B------:R-:W-:Y:S01]  /*0e80*/  F2FP.F16.F32.PACK_AB R0, RZ, R7 ;  /* 0x00000007ff00723e */ /* 0x000fe200000000ff */
[----:B------:R4:W-:Y:S01]  /*0e90*/  STG.E desc[UR12][R2.64], R7 ;  /* 0x0000000702007986 */ /* 0x0009e2000c10190c */
[----:B------:R-:W-:-:S05]  /*0ea0*/  LEA.HI.X R5, R29, UR7, R28, 0x1, P1 ;  /* 0x000000071d057c11 */ /* 0x000fca00088f0c1c */
[----:B------:R4:W-:Y:S01]  /*0eb0*/  STG.E.U16 desc[UR12][R4.64], R0 ;  /* 0x0000000004007986 */ /* 0x0009e2000c10150c */
[----:B------:R-:W-:Y:S05]  /*0ec0*/  @!P0 BRA `(.L_x_36) ;  /* 0x0000000400ac8947 */ /* 0x000fea0003800000 */
[----:B----4-:R-:W-:-:S04]  /*0ed0*/  LEA R2, P0, R29, UR18, 0x2 ;  /* 0x000000121d027c11 */ /* 0x010fc8000f8010ff */
[----:B------:R-:W-:-:S05]  /*0ee0*/  LEA.HI.X R3, R29, UR19, R28, 0x2, P0 ;  /* 0x000000131d037c11 */ /* 0x000fca00080f141c */
[----:B------:R0:W-:Y:S01]  /*0ef0*/  STG.E desc[UR12][R2.64], R26 ;  /* 0x0000001a02007986 */ /* 0x0001e2000c10190c */
[----:B------:R-:W-:Y:S05]  /*0f00*/  BRA `(.L_x_36) ;  /* 0x00000004009c7947 */ /* 0x000fea0003800000 */
.L_x_26:
[----:B------:R-:W-:Y:S04]  /*0f10*/  BSSY B1, `(.L_x_38) ;  /* 0x0000017000017945 */ /* 0x000fe80003800000 */
[----:B------:R-:W-:Y:S05]  /*0f20*/  @!P2 BRA `(.L_x_39) ;  /* 0x000000000054a947 */ /* 0x000fea0003800000 */
[----:B------:R0:W5:Y:S01]  /*0f30*/  LDG.E R30, desc[UR12][R2.64] ;  /* 0x0000000c021e7981 */ /* 0x000162000c1e1900 */
        /* <DEDUP_REMOVED lines=14> */
.L_x_40:
[----:B------:R-:W-:-:S04]  /*1020*/  @P6 FFMA.FTZ R0, R27, UR25, R0 ;  /* 0x000000191b006c23 */ /* 0x000fc80008010000 */
[----:B------:R-:W-:-:S05]  /*1030*/  FFMA.FTZ R27, -R0, UR23, R30 ;  /* 0x00000017001b7c23 */ /* 0x000fca000801011e */
[----:B------:R-:W-:Y:S01]  /*1040*/  F2FP.F16.F32.PACK_AB R0, RZ, R27 ;  /* 0x0000001bff00723e */ /* 0x000fe200000000ff */
[----:B------:R0:W-:Y:S04]  /*1050*/  STG.E desc[UR12][R2.64], R27 ;  /* 0x0000001b02007986 */ /* 0x0001e8000c10190c */
[----:B------:R0:W-:Y:S04]  /*1060*/  STG.E.U16 desc[UR12][R14.64], R0 ;  /* 0x000000000e007986 */ /* 0x0001e8000c10150c */
[----:B------:R0:W-:Y:S02]  /*1070*/  @P2 STG.E desc[UR12][R4.64], R25 ;  /* 0x0000001904002986 */ /* 0x0001e4000c10190c */
.L_x_39:
[----:B------:R-:W-:Y:S05]  /*1080*/  BSYNC B1 ;  /* 0x0000000000017941 */ /* 0x000fea0003800000 */
.L_x_38:
        /* <DEDUP_REMOVED lines=17> */
.L_x_43:
[----:B------:R-:W-:-:S04]  /*11a0*/  IMAD.MOV.U32 R3, RZ, RZ, R0 ;  /* 0x000000ffff037224 */ /* 0x000fc800078e0000 */
[----:B------:R-:W-:-:S04]  /*11b0*/  @P5 FFMA.FTZ R3, R22, UR25, R3 ;  /* 0x0000001916035c23 */ /* 0x000fc80008010003 */
[----:B------:R-:W-:-:S05]  /*11c0*/  FFMA.FTZ R3, -R3, UR23, R2 ;  /* 0x0000001703037c23 */ /* 0x000fca0008010102 */
[----:B------:R-:W-:Y:S01]  /*11d0*/  F2FP.F16.F32.PACK_AB R0, RZ, R3 ;  /* 0x00000003ff00723e */ /* 0x000fe200000000ff */
[----:B------:R1:W-:Y:S04]  /*11e0*/  STG.E desc[UR12][R6.64], R3 ;  /* 0x0000000306007986 */ /* 0x0003e8000c10190c */
[----:B------:R1:W-:Y:S04]  /*11f0*/  STG.E.U16 desc[UR12][R16.64], R0 ;  /* 0x0000000010007986 */ /* 0x0003e8000c10150c */
[----:B------:R1:W-:Y:S02]  /*1200*/  @P0 STG.E desc[UR12][R8.64], R23 ;  /* 0x0000001708000986 */ /* 0x0003e4000c10190c */
.L_x_42:
[----:B------:R-:W-:Y:S05]  /*1210*/  BSYNC B1 ;  /* 0x0000000000017941 */ /* 0x000fea0003800000 */
.L_x_41:
[----:B------:R-:W-:Y:S04]  /*1220*/  BSSY B1, `(.L_x_44) ;  /* 0x0000018000017945 */ /* 0x000fe80003800000 */
[----:B------:R-:W-:Y:S05]  /*1230*/  @!P1 BRA `(.L_x_45) ;  /* 0x0000000000589947 */ /* 0x000fea0003800000 */
[----:B0-----:R0:W5:Y:S01]  /*1240*/  LDG.E R2, desc[UR12][R10.64] ;  /* 0x0000000c0a027981 */ /* 0x001162000c1e1900 */
[----:B------:R-:W-:Y:S01]  /*1250*/  FSETP.NEU.FTZ.AND P0, PT, RZ, UR21, PT ;  /* 0x00000015ff007c0b */ /* 0x000fe2000bf1d000 */
[----:B-----5:R-:W-:Y:S01]  /*1260*/  FFMA.FTZ R32, R20, UR25, R32 ;  /* 0x0000001914207c23 */ /* 0x020fe20008010020 */
[----:B------:R-:W-:-:S03]  /*1270*/  PLOP3.LUT P4, PT, PT, PT, UP0, 0x80, 0x0 ;  /* 0x000000000000781c */ /* 0x000fc60003f8f008 */
[----:B-1----:R-:W-:-:S08]  /*1280*/  IMAD.MOV.U32 R0, RZ, RZ, R32 ;  /* 0x000000ffff007224 */ /* 0x002fd000078e0020 */
        /* <DEDUP_REMOVED lines=10> */
.L_x_46:
[----:B------:R-:W-:-:S04]  /*1330*/  IMAD.MOV.U32 R3, RZ, RZ, R0 ;  /* 0x000000ffff037224 */ /* 0x000fc800078e0000 */
[----:B------:R-:W-:-:S04]  /*1340*/  @P4 FFMA.FTZ R3, R20, UR25, R3 ;  /* 0x0000001914034c23 */ /* 0x000fc80008010003 */
[----:B------:R-:W-:-:S05]  /*1350*/  FFMA.FTZ R3, -R3, UR23, R2 ;  /* 0x0000001703037c23 */ /* 0x000fca0008010102 */
[----:B------:R-:W-:Y:S01]  /*1360*/  F2FP.F16.F32.PACK_AB R0, RZ, R3 ;  /* 0x00000003ff00723e */ /* 0x000fe200000000ff */
[----:B------:R2:W-:Y:S04]  /*1370*/  STG.E desc[UR12][R10.64], R3 ;  /* 0x000000030a007986 */ /* 0x0005e8000c10190c */
[----:B------:R2:W-:Y:S04]  /*1380*/  STG.E.U16 desc[UR12][R18.64], R0 ;  /* 0x0000000012007986 */ /* 0x0005e8000c10150c */
[----:B------:R2:W-:Y:S02]  /*1390*/  @P0 STG.E desc[UR12][R12.64], R21 ;  /* 0x000000150c000986 */ /* 0x0005e4000c10190c */
.L_x_45:
[----:B------:R-:W-:Y:S05]  /*13a0*/  BSYNC B1 ;  /* 0x0000000000017941 */ /* 0x000fea0003800000 */
.L_x_44:
[----:B------:R-:W-:Y:S05]  /*13b0*/  @!P3 BRA `(.L_x_36) ;  /* 0x000000000070b947 */ /* 0x000fea0003800000 */
[----:B0-----:R-:W-:-:S04]  /*13c0*/  LEA R2, P0, R29, UR16, 0x2 ;  /* 0x000000101d027c11 */ /* 0x001fc8000f8010ff */
[----:B-12---:R-:W-:-:S05]  /*13d0*/  LEA.HI.X R3, R29, UR17, R28, 0x2, P0 ;  /* 0x000000111d037c11 */ /* 0x006fca00080f141c */
        /* <DEDUP_REMOVED lines=15> */
.L_x_47:
[----:B------:R-:W-:Y:S01]  /*14d0*/  IMAD.MOV.U32 R9, RZ, RZ, R0 ;  /* 0x000000ffff097224 */ /* 0x000fe200078e0000 */
[----:B------:R-:W-:-:S03]  /*14e0*/  LEA R6, P2, R29, UR6, 0x1 ;  /* 0x000000061d067c11 */ /* 0x000fc6000f8408ff */
[----:B------:R-:W-:Y:S01]  /*14f0*/  @P3 FFMA.FTZ R9, R24, UR25, R9 ;  /* 0x0000001918093c23 */ /* 0x000fe20008010009 */
[----:B------:R-:W-:-:S03]  /*1500*/  LEA.HI.X R7, R29, UR7, R28, 0x1, P2 ;  /* 0x000000071d077c11 */ /* 0x000fc600090f0c1c */
[----:B------:R-:W-:Y:S01]  /*1510*/  FFMA.FTZ R9, -R9, UR23, R4 ;  /* 0x0000001709097c23 */ /* 0x000fe20008010104 */
[----:B------:R-:W-:-:S04]  /*1520*/  @P0 LEA R4, P1, R29, UR18, 0x2 ;  /* 0x000000121d040c11 */ /* 0x000fc8000f8210ff */
[----:B------:R-:W-:Y:S01]  /*1530*/  F2FP.F16.F32.PACK_AB R0, RZ, R9 ;  /* 0x00000009ff00723e */ /* 0x000fe200000000ff */
[----:B------:R3:W-:Y:S01]  /*1540*/  STG.E desc[UR12][R2.64], R9 ;  /* 0x0000000902007986 */ /* 0x0007e2000c10190c */
[----:B------:R-:W-:-:S03]  /*1550*/  @P0 LEA.HI.X R5, R29, UR19, R28, 0x2, P1 ;  /* 0x000000131d050c11 */ /* 0x000fc600088f141c */
[----:B------:R3:W-:Y:S04]  /*1560*/  STG.E.U16 desc[UR12][R6.64], R0 ;  /* 0x0000000006007986 */ /* 0x0007e8000c10150c */
[----:B------:R3:W-:Y:S02]  /*1570*/  @P0 STG.E desc[UR12][R4.64], R26 ;  /* 0x0000001a04000986 */ /* 0x0007e4000c10190c */
.L_x_36:
[----:B------:R-:W-:Y:S05]  /*1580*/  BSYNC B0 ;  /* 0x0000000000007941 */ /* 0x000fea0003800000 */
.L_x_25:
[----:B------:R-:W-:-:S04]  /*1590*/  ULEA UR4, UR20, UR4, 0x2 ;  /* 0x0000000414047291 */ /* 0x000fc8000f8e103f */
[----:B------:R-:W-:Y:S02]  /*15a0*/  UISETP.GE.AND UP2, UPT, UR4, UR24, UPT ;  /* 0x000000180400728c */ /* 0x000fe4000bf46270 */
[----:B01234-:R-:W-:-:S04]  /*15b0*/  IMAD.U32 R0, RZ, RZ, UR4 ;  /* 0x00000004ff007e24 */ /* 0x01ffc8000f8e00ff */
[----:B------:R-:W-:Y:S02]  /*15c0*/  PLOP3.LUT P0, PT, PT, PT, UP2, 0x80, 0x0 ;  /* 0x000000000000781c */ /* 0x000fe40003f0f028 */
[----:B------:R-:W-:-:S13]  /*15d0*/  ISETP.LT.AND P1, PT, R0, UR8, PT ;  /* 0x0000000800007c0c */ /* 0x000fda000bf21270 */
[----:B------:R-:W-:Y:S05]  /*15e0*/  @!P0 BRA P1, `(.L_x_48) ;  /* 0xffffffec00248947 */ /* 0x000fea000083ffff */
[----:B------:R-:W-:Y:S05]  /*15f0*/  EXIT ;  /* 0x000000000000794d */ /* 0x000fea0003800000 */
.L_x_49:
        /* <DEDUP_REMOVED lines=16> */
.L_x_96:


//--------------------- .text._Z25multi_tensor_apply_kernelI18TensorListMetadataILi3EE10SGDFunctorILi3EffEJffffbbbfEEvlPViT_T0_DpT1_ --------------------------
	.section	.text._Z25multi_tensor_apply_kernelI18TensorListMetadataILi3EE10SGDFunctorILi3EffEJffffbbbfEEvlPViT_T0_DpT1_,"ax",@progbits
	.align	128
        .global         _Z25multi_tensor_apply_kernelI18TensorListMetadataILi3EE10SGDFunctorILi3EffEJffffbbbfEEvlPViT_T0_DpT1_
        .type           _Z25multi_tensor_apply_kernelI18TensorListMetadataILi3EE10SGDFunctorILi3EffEJffffbbbfEEvlPViT_T0_DpT1_,@function
        .size           _Z25multi_tensor_apply_kernelI18TensorListMetadataILi3EE10SGDFunctorILi3EffEJffffbbbfEEvlPViT_T0_DpT1_,(.L_x_97 - _Z25multi_tensor_apply_kernelI18TensorListMetadataILi3EE10SGDFunctorILi3EffEJffffbbbfEEvlPViT_T0_DpT1_)
        .other          _Z25multi_tensor_apply_kernelI18TensorListMetadataILi3EE10SGDFunctorILi3EffEJffffbbbfEEvlPViT_T0_DpT1_,@"STO_CUDA_ENTRY STV_DEFAULT"
_Z25multi_tensor_apply_kernelI18TensorListMetadataILi3EE10SGDFunctorILi3EffEJffffbbbfEEvlPViT_T0_DpT1_:
.text._Z25multi_tensor_apply_kernelI18TensorListMetadataILi3EE10SGDFunctorILi3EffEJffffbbbfEEvlPViT_T0_DpT1_:
[----:B------:R-:W-:Y:S08]  /*0000*/  LDC R1, c[0x0][0x28] ;  /* 0x00000a00ff017b82 */ /* 0x000ff00000000800 */
[----:B------:R-:W0:Y:S01]  /*0010*/  LDC.64 R2, c[0x0][0x218] ;  /* 0x00008600ff027b82 */ /* 0x000e220000000a00 */
[----:B------:R-:W-:Y:S02]  /*0020*/  ULDC.64 UR12, c[0x0][0x208] ;  /* 0x00008200000c7ab9 */ /* 0x000fe40000000a00 */
[----:B0-----:R-:W2:Y:S02]  /*0030*/  LDG.E.STRONG.SYS R2, desc[UR12][R2.64] ;  /* 0x0000000c02027981 */ /* 0x001ea4000c1f5900 */
[----:B--2---:R-:W-:-:S13]  /*0040*/  ISETP.NE.AND P0, PT, R2, RZ, PT ;  /* 0x000000ff0200720c */ /* 0x004fda0003f05270 */
[----:B------:R-:W-:Y:S05]  /*0050*/  @P0 EXIT ;  /* 0x000000000000094d */ /* 0x000fea0003800000 */
[----:B------:R-:W0:Y:S01]  /*0060*/  S2UR UR5, SR_CTAID.X ;  /* 0x00000000000579c3 */ /* 0x000e220000002500 */
[----:B------:R-:W-:Y:S02]  /*0070*/  UMOV UR6, 0x10 ;  /* 0x0000001000067882 */ /* 0x000fe40000000000 */
[----:B0-----:R-:W-:-:S03]  /*0080*/  ULEA UR4, UR5, UR6, 0x2 ;  /* 0x0000000605047291 */ /* 0x001fc6000f8e103f */
[----:B------:R-:W-:Y:S02]  /*0090*/  ULDC.U8 UR5, c[0x0][UR5+0x820] ;  /* 0x0002080005057abb */ /* 0x000fe40008000000 */
[----:B------:R-:W-:-:S03]  /*00a0*/  ULEA UR5, UR5, UR6, 0x3 ;  /* 0x0000000605057291 */ /* 0x000fc6000f8e183f */
[----:B------:R-:W-:Y:S02]  /*00b0*/  ULDC UR6, c[0x0][0x210] ;  /* 0x0000840000067ab9 */ /* 0x000fe40000000800 */
[----:B------:R-:W-:Y:S02]  /*00c0*/  UISETP.GE.AND UP0, UPT, UR6, 0x1, UPT ;  /* 0x000000010600788c */ /* 0x000fe4000bf06270 */
        /* <DEDUP_REMOVED lines=12> */
[----:B------:R-:W-:Y:S01]  /*0190*/  ULDC.64 UR16, c[0x0][UR5+0x390] ;  /* 0x0000e40005107abb */ /* 0x000fe20008000a00 */
[----:B------:R-:W-:Y:S01]  /*01a0*/  ULDC.64 UR6, c[0x0][UR5+0x510] ;  /* 0x0001440005067abb */ /* 0x000fe20008000a00 */
[----:B------:R-:W-:Y:S01]  /*01b0*/  ULDC.S8 UR5, c[0x0][0xe7e] ;  /* 0x00039f8000057ab9 */ /* 0x000fe20000000200 */
[----:B------:R-:W-:Y:S01]  /*01c0*/  USHF.R.S32.HI UR18, URZ, 0x1f, UR8 ;  /* 0x0000001f3f127899 */ /* 0x000fe20008011408 */
[----:B------:R-:W-:Y:S01]  /*01d0*/  ULDC UR11, c[0x0][0x0] ;  /* 0x00000000000b7ab9 */ /* 0x000fe20000000800 */
[----:B------:R-:W-:Y:S01]  /*01e0*/  UMOV UR4, URZ ;  /* 0x0000003f00047c82 */ /* 0x000fe20008000000 */
[----:B------:R-:W-:Y:S01]  /*01f0*/  ULDC UR23, c[0x0][0xe6c] ;  /* 0x00039b0000177ab9 */ /* 0x000fe20000000800 */
[----:B------:R-:W-:Y:S01]  /*0200*/  ULDC UR21, c[0x0][0xe78] ;  /* 0x00039e0000157ab9 */ /* 0x000fe20000000800 */
[----:B------:R-:W-:Y:S01]  /*0210*/  ULDC.U8 UR22, c[0x0][0xe7c] ;  /* 0x00039f0000167ab9 */ /* 0x000fe20000000000 */
[----:B------:R-:W-:Y:S01]  /*0220*/  ULDC UR19, c[0x0][0xe70] ;  /* 0x00039c0000137ab9 */ /* 0x000fe20000000800 */
[----:B------:R-:W-:-:S02]  /*0230*/  ULDC UR20, c[0x0][0x210] ;  /* 0x0000840000147ab9 */ /* 0x000fc40000000800 */
[----:B------:R-:W-:Y:S01]  /*0240*/  VOTEU.ANY UP0, P0 ;  /* 0x00000000003f7886 */ /* 0x000fe20000000100 */
[----:B------:R-:W-:Y:S02]  /*0250*/  UISETP.EQ.AND UP1, UPT, UR5, URZ, UP0 ;  /* 0x0000003f0500728c */ /* 0x000fe40008722270 */
[----:B------:R-:W-:Y:S01]  /*0260*/  UISETP.NE.AND UP0, UPT, UR5, URZ, UP0 ;  /* 0x0000003f0500728c */ /* 0x000fe20008705270 */
[----:B01----:R-:W-:-:S10]  /*0270*/  FADD.FTZ R24, -R24, 1 ;  /* 0x3f80000018187421 */ /* 0x003fd40000010100 */
.L_x_68:
[----:B-123--:R-:W-:-:S04]  /*0280*/  VIADD R7, R30, UR4 ;  /* 0x000000041e077c36 */ /* 0x00efc80008000000 */
[C---:B0---4-:R-:W-:Y:S01]  /*0290*/  VIADD R5, R7.reuse, UR11 ;  /* 0x0000000b07057c36 */ /* 0x051fe20008000000 */
[C---:B------:R-:W-:Y:S02]  /*02a0*/  ISETP.GE.AND P0, PT, R7.reuse, UR20, PT ;  /* 0x0000001407007c0c */ /* 0x040fe4000bf06270 */
[----:B------:R-:W-:Y:S01]  /*02b0*/  IADD3 R14, P1, R7, UR8, RZ ;  /* 0x00000008070e7c10 */ /* 0x000fe2000ff3e0ff */
[----:B------:R-:W-:Y:S01]  /*02c0*/  VIADD R9, R5, UR11 ;  /* 0x0000000b05097c36 */ /* 0x000fe20008000000 */
[C---:B------:R-:W-:Y:S02]  /*02d0*/  ISETP.LT.AND P0, PT, R7.reuse, UR9, !P0 ;  /* 0x0000000907007c0c */ /* 0x040fe4000c701270 */
[----:B------:R-:W-:Y:S01]  /*02e0*/  LEA.HI.X.SX32 R7, R7, UR18, 0x1, P1 ;  /* 0x0000001207077c11 */ /* 0x000fe200088f0eff */
[----:B------:R-:W-:Y:S01]  /*02f0*/  VIADD R0, R9, UR11 ;  /* 0x0000000b09007c36 */ /* 0x000fe20008000000 */
[C---:B------:R-:W-:Y:S02]  /*0300*/  ISETP.GE.AND P1, PT, R5.reuse, UR20, PT ;  /* 0x0000001405007c0c */ /* 0x040fe4000bf26270 */
[----:B------:R-:W-:-:S02]  /*0310*/  IADD3 R10, P2, R5, UR8, RZ ;  /* 0x00000008050a7c10 */ /* 0x000fc4000ff5e0ff */
[C---:B------:R-:W-:Y:S02]  /*0320*/  ISETP.LT.AND P1, PT, R5.reuse, UR9, !P1 ;  /* 0x0000000905007c0c */ /* 0x040fe4000cf21270 */
[----:B------:R-:W-:Y:S02]  /*0330*/  LEA.HI.X.SX32 R5, R5, UR18, 0x1, P2 ;  /* 0x0000001205057c11 */ /* 0x000fe400090f0eff */
[----:B------:R-:W-:Y:S02]  /*0340*/  ISETP.GE.AND P3, PT, R0, UR20, PT ;  /* 0x0000001400007c0c */ /* 0x000fe4000bf66270 */
[C---:B------:R-:W-:Y:S01]  /*0350*/  SHF.L.U64.HI R7, R14.reuse, 0x2, R7 ;  /* 0x000000020e077819 */ /* 0x040fe20000010207 */
[----:B------:R-:W-:Y:S01]  /*0360*/  IMAD.SHL.U32 R14, R14, 0x4, RZ ;  /* 0x000000040e0e7824 */ /* 0x000fe200078e00ff */
[C---:B------:R-:W-:Y:S02]  /*0370*/  ISETP.GE.AND P2, PT, R9.reuse, UR20, PT ;  /* 0x0000001409007c0c */ /* 0x040fe4000bf46270 */
[----:B------:R-:W-:-:S02]  /*0380*/  IADD3 R6, P4, R9, UR8, RZ ;  /* 0x0000000809067c10 */ /* 0x000fc4000ff9e0ff */
[----:B------:R-:W-:Y:S02]  /*0390*/  ISETP.LT.AND P3, PT, R0, UR9, !P3 ;  /* 0x0000000900007c0c */ /* 0x000fe4000df61270 */
[----:B------:R-:W-:Y:S02]  /*03a0*/  CS2R R22, SRZ ;  /* 0x0000000000167805 */ /* 0x000fe4000001ff00 */
[C---:B------:R-:W-:Y:S01]  /*03b0*/  ISETP.LT.AND P2, PT, R9.reuse, UR9, !P2 ;  /* 0x0000000909007c0c */ /* 0x040fe2000d741270 */
[----:B------:R-:W-:Y:S01]  /*03c0*/  IMAD.MOV.U32 R25, RZ, RZ, RZ ;  /* 0x000000ffff197224 */ /* 0x000fe200078e00ff */
[C---:B------:R-:W-:Y:S01]  /*03d0*/  SHF.L.U64.HI R5, R10.reuse, 0x2, R5 ;  /* 0x000000020a057819 */ /* 0x040fe20000010205 */
[----:B------:R-:W-:Y:S01]  /*03e0*/  IMAD.SHL.U32 R10, R10, 0x4, RZ ;  /* 0x000000040a0a7824 */ /* 0x000fe200078e00ff */
[----:B------:R-:W-:Y:S02]  /*03f0*/  LEA.HI.X.SX32 R9, R9, UR18, 0x1, P4 ;  /* 0x0000001209097c11 */ /* 0x000fe4000a0f0eff */
[----:B------:R-:W-:-:S02]  /*0400*/  CS2R R20, SRZ ;  /* 0x0000000000147805 */ /* 0x000fc4000001ff00 */
[----:B------:R-:W-:Y:S02]  /*0410*/  IADD3 R3, P5, R0, UR8, RZ ;  /* 0x0000000800037c10 */ /* 0x000fe4000ffbe0ff */
[----:B------:R-:W-:Y:S02]  /*0420*/  CS2R R18, SRZ ;  /* 0x0000000000127805 */ /* 0x000fe4000001ff00 */
[----:B------:R-:W-:Y:S01]  /*0430*/  @P0 IADD3 R8, P4, R14, UR14, RZ ;  /* 0x0000000e0e080c10 */ /* 0x000fe2000ff9e0ff */
[----:B------:R-:W0:Y:S01]  /*0440*/  @P1 LDC R31, c[0x0][0xe80] ;  /* 0x0003a000ff1f1b82 */ /* 0x000e220000000800 */
[C---:B------:R-:W-:Y:S01]  /*0450*/  SHF.L.U64.HI R4, R6.reuse, 0x2, R9 ;  /* 0x0000000206047819 */ /* 0x040fe20000010209 */
[----:B------:R-:W-:Y:S01]  /*0460*/  IMAD.SHL.U32 R2, R3, 0x4, RZ ;  /* 0x0000000403027824 */ /* 0x000fe200078e00ff */
[----:B------:R-:W-:Y:S01]  /*0470*/  @P0 IADD3.X R9, R7, UR15, RZ, P4, !PT ;  /* 0x0000000f07090c10 */ /* 0x000fe2000a7fe4ff */
[----:B------:R-:W-:Y:S01]  /*0480*/  IMAD.SHL.U32 R6, R6, 0x4, RZ ;  /* 0x0000000406067824 */ /* 0x000fe200078e00ff */
[----:B------:R-:W-:-:S02]  /*0490*/  @P1 IADD3 R12, P4, R10, UR14, RZ ;  /* 0x0000000e0a0c1c10 */ /* 0x000fc4000ff9e0ff */
[----:B------:R-:W-:Y:S01]  /*04a0*/  LEA.HI.X.SX32 R0, R0, UR18, 0x1, P5 ;  /* 0x0000001200007c11 */ /* 0x000fe2000a8f0eff */
[----:B------:R-:W2:Y:S01]  /*04b0*/  @P0 LDG.E R29, desc[UR12][R8.64] ;  /* 0x0000000c081d0981 */ /* 0x000ea2000c1e1900 */
[----:B------:R-:W-:Y:S02]  /*04c0*/  @P1 IADD3.X R13, R5, UR15, RZ, P4, !PT ;  /* 0x0000000f050d1c10 */ /* 0x000fe4000a7fe4ff */
[----:B------:R-:W-:Y:S02]  /*04d0*/  SHF.L.U64.HI R3, R3, 0x2, R0 ;  /* 0x0000000203037819 */ /* 0x000fe40000010200 */
[----:B------:R-:W-:Y:S01]  /*04e0*/  @P3 IADD3 R34, P4, R2, UR14, RZ ;  /* 0x0000000e02223c10 */ /* 0x000fe2000ff9e0ff */
[----:B------:R1:W0:Y:S01]  /*04f0*/  @P1 LDG.E R28, desc[UR12][R12.64] ;  /* 0x0000000c0c1c1981 */ /* 0x000222000c1e1900 */
[----:B------:R-:W-:Y:S02]  /*0500*/  @P2 IADD3 R32, P5, R6, UR14, RZ ;  /* 0x0000000e06202c10 */ /* 0x000fe4000ffbe0ff */
[----:B------:R-:W-:-:S02]  /*0510*/  @P3 IADD3.X R35, R3, UR15, RZ, P4, !PT ;  /* 0x0000000f03233c10 */ /* 0x000fc4000a7fe4ff */
[----:B------:R-:W-:Y:S02]  /*0520*/  @P2 IADD3.X R33, R4, UR15, RZ, P5, !PT ;  /* 0x0000000f04212c10 */ /* 0x000fe4000affe4ff */
[C---:B------:R-:W-:Y:S01]  /*0530*/  IADD3 R16, P4, R14.reuse, UR16, RZ ;  /* 0x000000100e107c10 */ /* 0x040fe2000ff9e0ff */
[----:B------:R-:W-:Y:S01]  /*0540*/  IMAD.MOV.U32 R0, RZ, RZ, RZ ;  /* 0x000000ffff007224 */ /* 0x000fe200078e00ff */
[----:B------:R-:W-:Y:S01]  /*0550*/  IADD3 R14, P5, R14, UR6, RZ ;  /* 0x000000060e0e7c10 */ /* 0x000fe2000ffbe0ff */
[----:B------:R3:W4:Y:S01]  /*0560*/  @P2 LDG.E R27, desc[UR12][R32.64] ;  /* 0x0000000c201b2981 */ /* 0x000722000c1e1900 */
[C---:B------:R-:W-:Y:S02]  /*0570*/  IADD3.X R17, R7.reuse, UR17, RZ, P4, !PT ;  /* 0x0000001107117c10 */ /* 0x040fe4000a7fe4ff */
[----:B------:R-:W-:Y:S01]  /*0580*/  IADD3.X R15, R7, UR7, RZ, P5, !PT ;  /* 0x00000007070f7c10 */ /* 0x000fe2000affe4ff */
[----:B------:R3:W4:Y:S01]  /*0590*/  @P3 LDG.E R26, desc[UR12][R34.64] ;  /* 0x0000000c221a3981 */ /* 0x000722000c1e1900 */
[----:B-1----:R-:W-:-:S02]  /*05a0*/  IADD3 R12, P4, R10, UR16, RZ ;  /* 0x000000100a0c7c10 */ /* 0x002fc4000ff9e0ff */
[----:B------:R-:W-:Y:S01]  /*05b0*/  IADD3 R10, P5, R10, UR6, RZ ;  /* 0x000000060a0a7c10 */ /* 0x000fe2000ffbe0ff */
[----:B------:R1:W5:Y:S01]  /*05c0*/  @P0 LDG.E R22, desc[UR12][R16.64] ;  /* 0x0000000c10160981 */ /* 0x000362000c1e1900 */
[C---:B------:R-:W-:Y:S01]  /*05d0*/  IADD3.X R13, R5.reuse, UR17, RZ, P4, !PT ;  /* 0x00000011050d7c10 */ /* 0x040fe2000a7fe4ff */
[----:B---3--:R-:W2:Y:S01]  /*05e0*/  @P0 LDC R32, c[0x0][0xe80] ;  /* 0x0003a000ff200b82 */ /* 0x008ea20000000800 */
[----:B------:R-:W-:Y:S01]  /*05f0*/  IADD3.X R11, R5, UR7, RZ, P5, !PT ;  /* 0x00000007050b7c10 */ /* 0x000fe2000affe4ff */
[----:B------:R1:W5:Y:S01]  /*0600*/  @P0 LDG.E R25, desc[UR12][R14.64] ;  /* 0x0000000c0e190981 */ /* 0x000362000c1e1900 */
[C---:B------:R-:W-:Y:S02]  /*0610*/  IADD3 R8, P4, R6.reuse, UR16, RZ ;  /* 0x0000001006087c10 */ /* 0x040fe4000ff9e0ff */
[----:B------:R-:W-:Y:S01]  /*0620*/  IADD3 R6, P5, R6, UR6, RZ ;  /* 0x0000000606067c10 */ /* 0x000fe2000ffbe0ff */
[----:B------:R1:W5:Y:S01]  /*0630*/  @P1 LDG.E R20, desc[UR12][R12.64] ;  /* 0x0000000c0c141981 */ /* 0x000362000c1e1900 */
[C---:B------:R-:W-:Y:S01]  /*0640*/  IADD3.X R9, R4.reuse, UR17, RZ, P4, !PT ;  /* 0x0000001104097c10 */ /* 0x040fe2000a7fe4ff */
[----:B------:R-:W4:Y:S01]  /*0650*/  @P2 LDC R34, c[0x0][0xe80] ;  /* 0x0003a000ff222b82 */ /* 0x000f220000000800 */
[----:B------:R-:W-:Y:S01]  /*0660*/  IADD3.X R7, R4, UR7, RZ, P5, !PT ;  /* 0x0000000704077c10 */ /* 0x000fe2000affe4ff */
[----:B------:R1:W5:Y:S01]  /*0670*/  @P1 LDG.E R23, desc[UR12][R10.64] ;  /* 0x0000000c0a171981 */ /* 0x000362000c1e1900 */
[----:B------:R-:W-:-:S02]  /*0680*/  IADD3 R4, P4, R2, UR16, RZ ;  /* 0x0000001002047c10 */ /* 0x000fc4000ff9e0ff */
[----:B------:R-:W-:Y:S01]  /*0690*/  IADD3 R2, P5, R2, UR6, RZ ;  /* 0x0000000602027c10 */ /* 0x000fe2000ffbe0ff */
[----:B------:R1:W5:Y:S01]  /*06a0*/  @P2 LDG.E R18, desc[UR12][R8.64] ;  /* 0x0000000c08122981 */ /* 0x000362000c1e1900 */
[C---:B------:R-:W-:Y:S01]  /*06b0*/  IADD3.X R5, R3.reuse, UR17, RZ, P4, !PT ;  /* 0x0000001103057c10 */ /* 0x040fe2000a7fe4ff */
[----:B------:R-:W3:Y:S01]  /*06c0*/  @P3 LDC R35, c[0x0][0xe80] ;  /* 0x0003a000ff233b82 */ /* 0x000ee20000000800 */
[----:B------:R-:W-:Y:S01]  /*06d0*/  IADD3.X R3, R3, UR7, RZ, P5, !PT ;  /* 0x0000000703037c10 */ /* 0x000fe2000affe4ff */
[----:B------:R1:W5:Y:S04]  /*06e0*/  @P2 LDG.E R21, desc[UR12][R6.64] ;  /* 0x0000000c06152981 */ /* 0x000368000c1e1900 */
[----:B------:R1:W5:Y:S04]  /*06f0*/  @P3 LDG.E R0, desc[UR12][R4.64] ;  /* 0x0000000c04003981 */ /* 0x000368000c1e1900 */
[----:B------:R1:W5:Y:S01]  /*0700*/  @P3 LDG.E R19, desc[UR12][R2.64] ;  /* 0x0000000c02133981 */ /* 0x000362000c1e1900 */
[----:B------:R-:W-:Y:S01]  /*0710*/  PLOP3.LUT P4, PT, PT, PT, UP1, 0x80, 0x0 ;  /* 0x000000000000781c */ /* 0x000fe20003f8f018 */
[----:B------:R-:W-:Y:S01]  /*0720*/  IMAD.MOV.U32 R33, RZ, RZ, RZ ;  /* 0x000000ffff217224 */ /* 0x000fe200078e00ff */
[----:B------:R-:W-:Y:S01]  /*0730*/  BSSY B0, `(.L_x_50) ;  /* 0x00000ce000007945 */ /* 0x000fe20003800000 */
[----:B--2---:R-:W-:Y:S01]  /*0740*/  @P0 FMUL.FTZ R33, R29, R32 ;  /* 0x000000201d210220 */ /* 0x004fe20000410000 */
[----:B------:R-:W-:-:S02]  /*0750*/  IMAD.MOV.U32 R29, RZ, RZ, RZ ;  /* 0x000000ffff1d7224 */ /* 0x000fc400078e00ff */
[----:B0-----:R-:W-:Y:S01]  /*0760*/  @P1 FMUL.FTZ R29, R28, R31 ;  /* 0x0000001f1c1d1220 */ /* 0x001fe20000410000 */
[----:B------:R-:W-:Y:S02]  /*0770*/  IMAD.MOV.U32 R31, RZ, RZ, RZ ;  /* 0x000000ffff1f7224 */ /* 0x000fe400078e00ff */
[----:B----4-:R-:W-:Y:S01]  /*0780*/  @P2 FMUL.FTZ R31, R27, R34 ;  /* 0x000000221b1f2220 */ /* 0x010fe20000410000 */
[----:B------:R-:W-:Y:S02]  /*0790*/  IMAD.MOV.U32 R27, RZ, RZ, RZ ;  /* 0x000000ffff1b7224 */ /* 0x000fe400078e00ff */
[----:B---3--:R-:W-:Y:S01]  /*07a0*/  @P3 FMUL.FTZ R27, R26, R35 ;  /* 0x000000231a1b3220 */ /* 0x008fe20000410000 */
[----:B-1----:R-:W-:Y:S06]  /*07b0*/  @P4 BRA `(.L_x_51) ;  /* 0x0000000400b84947 */ /* 0x002fec0003800000 */
[----:B------:R-:W-:-:S13]  /*07c0*/  FSETP.NEU.FTZ.AND P4, PT, RZ, UR19, PT ;  /* 0x00000013ff007c0b */ /* 0x000fda000bf9d000 */
[----:B------:R-:W-:Y:S05]  /*07d0*/  @P4 BRA `(.L_x_52) ;  /* 0x0000000000844947 */ /* 0x000fea0003800000 */
[----:B------:R-:W2:Y:S01]  /*07e0*/  @P0 LDG.E R7, desc[UR12][R16.64] ;  /* 0x0000000c10070981 */ /* 0x000ea2000c1e1900 */
[----:B------:R-:W0:Y:S01]  /*07f0*/  @P0 LDC R2, c[0x0][0xe6c] ;  /* 0x00039b00ff020b82 */ /* 0x000e220000000800 */
[----:B------:R-:W-:-:S07]  /*0800*/  PLOP3.LUT P4, PT, PT, PT, UP0, 0x80, 0x0 ;  /* 0x000000000000781c */ /* 0x000fce0003f8f008 */
[----:B------:R-:W2:Y:S08]  /*0810*/  @P0 LDC R3, c[0x0][0xe78] ;  /* 0x00039e00ff030b82 */ /* 0x000eb00000000800 */
[----:B------:R-:W1:Y:S01]  /*0820*/  @P1 LDC R6, c[0x0][0xe78] ;  /* 0x00039e00ff061b82 */ /* 0x000e620000000800 */
[----:B0----5:R-:W-:-:S07]  /*0830*/  @P0 FFMA.FTZ R22, R22, R2, R33 ;  /* 0x0000000216160223 */ /* 0x021fce0000010021 */
[----:B------:R-:W0:Y:S01]  /*0840*/  @P1 LDC R2, c[0x0][0xe6c] ;  /* 0x00039b00ff021b82 */ /* 0x000e220000000800 */
[----:B------:R-:W-:-:S05]  /*0850*/  @P0 FSEL R22, R22, R33, P4 ;  /* 0x0000002116160208 */ /* 0x000fca0002000000 */
[----:B--2---:R-:W-:-:S05]  /*0860*/  @P0 FFMA.FTZ R3, -R22, R3, R7 ;  /* 0x0000000316030223 */ /* 0x004fca0000010107 */
[----:B------:R2:W-:Y:S04]  /*0870*/  @P0 STG.E desc[UR12][R16.64], R3 ;  /* 0x0000000310000986 */ /* 0x0005e8000c10190c */
[----:B------:R-:W1:Y:S01]  /*0880*/  @P1 LDG.E R7, desc[UR12][R12.64] ;  /* 0x0000000c0c071981 */ /* 0x000e62000c1e1900 */
[----:B0-----:R-:W-:Y:S01]  /*0890*/  @P1 FFMA.FTZ R20, R20, R2, R29 ;  /* 0x0000000214141223 */ /* 0x001fe2000001001d */
[----:B------:R-:W-:Y:S01]  /*08a0*/  PLOP3.LUT P0, PT, PT, PT, UP0, 0x80, 0x0 ;  /* 0x000000000000781c */ /* 0x000fe20003f0f008 */
[----:B------:R-:W-:Y:S03]  /*08b0*/  BSSY B1, `(.L_x_53) ;  /* 0x000000b000017945 */ /* 0x000fe60003800000 */
[----:B------:R-:W-:-:S05]  /*08c0*/  @P1 FSEL R20, R20, R29, P0 ;  /* 0x0000001d14141208 */ /* 0x000fca0000000000 */
[----:B-1----:R-:W-:-:S05]  /*08d0*/  @P1 FFMA.FTZ R7, -R20, R6, R7 ;  /* 0x0000000614071223 */ /* 0x002fca0000010107 */
[----:B------:R2:W-:Y:S01]  /*08e0*/  @P1 STG.E desc[UR12][R12.64], R7 ;  /* 0x000000070c001986 */ /* 0x0005e2000c10190c */
[----:B------:R-:W-:Y:S05]  /*08f0*/  @!P2 BRA `(.L_x_54) ;  /* 0x000000000018a947 */ /* 0x000fea0003800000 */
[----:B--2---:R-:W2:Y:S01]  /*0900*/  LDG.E R3, desc[UR12][R8.64] ;  /* 0x0000000c08037981 */ /* 0x004ea2000c1e1900 */
[----:B------:R-:W-:Y:S01]  /*0910*/  FFMA.FTZ R18, R18, UR23, R31 ;  /* 0x0000001712127c23 */ /* 0x000fe2000801001f */
[----:B------:R-:W-:-:S04]  /*0920*/  PLOP3.LUT P0, PT, PT, PT, UP0, 0x80, 0x0 ;  /* 0x000000000000781c */ /* 0x000fc80003f0f008 */
[----:B------:R-:W-:-:S05]  /*0930*/  FSEL R18, R18, R31, P0 ;  /* 0x0000001f12127208 */ /* 0x000fca0000000000 */
[----:B--2---:R-:W-:-:S05]  /*0940*/  FFMA.FTZ R3, -R18, UR21, R3 ;  /* 0x0000001512037c23 */ /* 0x004fca0008010103 */
[----:B------:R0:W-:Y:S02]  /*0950*/  STG.E desc[UR12][R8.64], R3 ;  /* 0x0000000308007986 */ /* 0x0001e4000c10190c */
.L_x_54:
[----:B------:R-:W-:Y:S05]  /*0960*/  BSYNC B1 ;  /* 0x0000000000017941 */ /* 0x000fea0003800000 */
.L_x_53:
[----:B------:R-:W-:Y:S05]  /*0970*/  @!P3 BRA `(.L_x_55) ;  /* 0x0000000800a4b947 */ /* 0x000fea0003800000 */
[----:B0-2---:R-:W2:Y:S01]  /*0980*/  LDG.E R3, desc[UR12][R4.64] ;  /* 0x0000000c04037981 */ /* 0x005ea2000c1e1900 */
[----:B------:R-:W-:Y:S01]  /*0990*/  FFMA.FTZ R0, R0, UR23, R27 ;  /* 0x0000001700007c23 */ /* 0x000fe2000801001b */
[----:B------:R-:W-:-:S04]  /*09a0*/  PLOP3.LUT P0, PT, PT, PT, UP0, 0x80, 0x0 ;  /* 0x000000000000781c */ /* 0x000fc80003f0f008 */
[----:B------:R-:W-:-:S05]  /*09b0*/  FSEL R0, R0, R27, P0 ;  /* 0x0000001b00007208 */ /* 0x000fca0000000000 */
[----:B--2---:R-:W-:-:S05]  /*09c0*/  FFMA.FTZ R3, -R0, UR21, R3 ;  /* 0x0000001500037c23 */ /* 0x004fca0008010103 */
[----:B------:R0:W-:Y:S01]  /*09d0*/  STG.E desc[UR12][R4.64], R3 ;  /* 0x0000000304007986 */ /* 0x0001e2000c10190c */
[----:B------:R-:W-:Y:S05]  /*09e0*/  BRA `(.L_x_55) ;  /* 0x0000000800887947 */ /* 0x000fea0003800000 */
.L_x_52:
[----:B------:R-:W2:Y:S01]  /*09f0*/  @P0 LDG.E R26, desc[UR12][R16.64] ;  /* 0x0000000c101a0981 */ /* 0x000ea2000c1e1900 */
[----:B------:R-:W0:Y:S01]  /*0a00*/  @P0 LDC.U8 R28, c[0x0][0xe7c] ;  /* 0x00039f00ff1c0b82 */ /* 0x000e220000000000 */
[----:B------:R-:W-:-:S07]  /*0a10*/  PLOP3.LUT P5, PT, PT, PT, UP0, 0x80, 0x0 ;  /* 0x000000000000781c */ /* 0x000fce0003faf008 */
[----:B------:R-:W1:Y:S08]  /*0a20*/  @P0 LDC.S8 R32, c[0x0][0xe7d] ;  /* 0x00039f40ff200b82 */ /* 0x000e700000000200 */
[----:B------:R-:W3:Y:S01]  /*0a30*/  @P0 LDC R35, c[0x0][0xe6c] ;  /* 0x00039b00ff230b82 */ /* 0x000ee20000000800 */
[----:B0-----:R-:W-:-:S07]  /*0a40*/  @P0 PRMT R28, R28, 0x8880, RZ ;  /* 0x000088801c1c0816 */ /* 0x001fce00000000ff */
[----:B------:R-:W0:Y:S01]  /*0a50*/  @P1 LDC R34, c[0x0][0xe6c] ;  /* 0x00039b00ff221b82 */ /* 0x000e220000000800 */
[----:B------:R-:W-:Y:S01]  /*0a60*/  @P0 ISETP.NE.AND P4, PT, R28, RZ, PT ;  /* 0x000000ff1c00020c */ /* 0x000fe20003f85270 */
[----:B------:R-:W-:Y:S01]  /*0a70*/  @P0 FMUL.FTZ R28, R24, R33 ;  /* 0x00000021181c0220 */ /* 0x000fe20000410000 */
[----:B-1----:R-:W-:-:S03]  /*0a80*/  @P0 ISETP.NE.AND P6, PT, R32, RZ, PT ;  /* 0x000000ff2000020c */ /* 0x002fc60003fc5270 */
[----:B-----5:R-:W-:Y:S02]  /*0a90*/  @P0 FFMA.FTZ R28, R25, UR19, R28 ;  /* 0x00000013191c0c23 */ /* 0x020fe4000801001c */
[----:B------:R-:W2:Y:S03]  /*0aa0*/  @P0 LDC R25, c[0x0][0xe78] ;  /* 0x00039e00ff190b82 */ /* 0x000ea60000000800 */
[----:B------:R-:W-:Y:S02]  /*0ab0*/  @P0 FSEL R28, R28, R33, !P6 ;  /* 0x000000211c1c0208 */ /* 0x000fe40007000000 */
[----:B------:R-:W-:Y:S02]  /*0ac0*/  PLOP3.LUT P6, PT, PT, PT, PT, 0x8, 0x0 ;  /* 0x000000000000781c */ /* 0x000fe40003fce170 */
[----:B------:R-:W-:Y:S01]  /*0ad0*/  @P0 PLOP3.LUT P6, PT, P5, PT, PT, 0x80, 0x0 ;  /* 0x000000000000081c */ /* 0x000fe20002fcf070 */
[----:B------:R-:W-:-:S05]  /*0ae0*/  @P0 FFMA.FTZ R33, R28, UR19, R33 ;  /* 0x000000131c210c23 */ /* 0x000fca0008010021 */
[----:B------:R-:W-:-:S07]  /*0af0*/  @P0 FSEL R33, R28, R33, !P4 ;  /* 0x000000211c210208 */ /* 0x000fce0006000000 */
[----:B---3--:R-:W-:-:S04]  /*0b00*/  @P6 FFMA.FTZ R33, R22, R35, R33 ;  /* 0x0000002316216223 */ /* 0x008fc80000010021 */
[----:B--2---:R-:W-:Y:S01]  /*0b10*/  @P0 FFMA.FTZ R33, -R33, R25, R26 ;  /* 0x0000001921210223 */ /* 0x004fe2000001011a */
[----:B------:R-:W1:Y:S04]  /*0b20*/  @P1 LDC.S8 R32, c[0x0][0xe7d] ;  /* 0x00039f40ff201b82 */ /* 0x000e680000000200 */
[----:B------:R-:W-:Y:S04]  /*0b30*/  @P0 STG.E desc[UR12][R16.64], R33 ;  /* 0x0000002110000986 */ /* 0x000fe8000c10190c */
[----:B------:R2:W-:Y:S01]  /*0b40*/  @P0 STG.E desc[UR12][R14.64], R28 ;  /* 0x0000001c0e000986 */ /* 0x0005e2000c10190c */
[----:B------:R-:W2:Y:S03]  /*0b50*/  @P1 LDC.U8 R25, c[0x0][0xe7c] ;  /* 0x00039f00ff191b82 */ /* 0x000ea60000000000 */
[----:B------:R-:W3:Y:S01]  /*0b60*/  @P1 LDG.E R26, desc[UR12][R12.64] ;  /* 0x0000000c0c1a1981 */ /* 0x000ee2000c1e1900 */
[----:B------:R-:W-:Y:S01]  /*0b70*/  @P1 FMUL.FTZ R22, R24, R29 ;  /* 0x0000001d18161220 */ /* 0x000fe20000410000 */
[----:B------:R-:W-:Y:S01]  /*0b80*/  PLOP3.LUT P5, PT, PT, PT, UP0, 0x80, 0x0 ;  /* 0x000000000000781c */ /* 0x000fe20003faf008 */
[----:B------:R-:W-:Y:S01]  /*0b90*/  BSSY B1, `(.L_x_56) ;  /* 0x000001f000017945 */ /* 0x000fe20003800000 */
[----:B------:R-:W-:Y:S01]  /*0ba0*/  PLOP3.LUT P4, PT, PT, PT, PT, 0x8, 0x0 ;  /* 0x000000000000781c */ /* 0x000fe20003f8e170 */
[----:B------:R-:W-:Y:S01]  /*0bb0*/  @P1 FFMA.FTZ R22, R23, UR19, R22 ;  /* 0x0000001317161c23 */ /* 0x000fe20008010016 */
[----:B------:R-:W-:Y:S01]  /*0bc0*/  @P1 PLOP3.LUT P4, PT, P5, PT, PT, 0x80, 0x0 ;  /* 0x000000000000181c */ /* 0x000fe20002f8f070 */
[----:B------:R-:W3:Y:S01]  /*0bd0*/  @P1 LDC R23, c[0x0][0xe78] ;  /* 0x00039e00ff171b82 */ /* 0x000ee20000000800 */
[----:B-1----:R-:W-:-:S04]  /*0be0*/  @P1 ISETP.NE.AND P0, PT, R32, RZ, PT ;  /* 0x000000ff2000120c */ /* 0x002fc80003f05270 */
[----:B------:R-:W-:Y:S02]  /*0bf0*/  @P1 FSEL R22, R22, R29, !P0 ;  /* 0x0000001d16161208 */ /* 0x000fe40004000000 */
[----:B--2---:R-:W-:-:S03]  /*0c00*/  @P1 PRMT R14, R25, 0x8880, RZ ;  /* 0x00008880190e1816 */ /* 0x004fc600000000ff */
[----:B------:R-:W-:Y:S01]  /*0c10*/  @P1 FFMA.FTZ R29, R22, UR19, R29 ;  /* 0x00000013161d1c23 */ /* 0x000fe2000801001d */
[----:B------:R-:W-:-:S04]  /*0c20*/  @P1 ISETP.NE.AND P0, PT, R14, RZ, PT ;  /* 0x000000ff0e00120c */ /* 0x000fc80003f05270 */
[----:B------:R-:W-:-:S05]  /*0c30*/  @P1 FSEL R29, R22, R29, !P0 ;  /* 0x0000001d161d1208 */ /* 0x000fca0004000000 */
[----:B0-----:R-:W-:-:S04]  /*0c40*/  @P4 FFMA.FTZ R29, R20, R34, R29 ;  /* 0x00000022141d4223 */ /* 0x001fc8000001001d */
[----:B---3--:R-:W-:-:S05]  /*0c50*/  @P1 FFMA.FTZ R29, -R29, R23, R26 ;  /* 0x000000171d1d1223 */ /* 0x008fca000001011a */
[----:B------:R0:W-:Y:S04]  /*0c60*/  @P1 STG.E desc[UR12][R12.64], R29 ;  /* 0x0000001d0c001986 */ /* 0x0001e8000c10190c */
[----:B------:R0:W-:Y:S01]  /*0c70*/  @P1 STG.E desc[UR12][R10.64], R22 ;  /* 0x000000160a001986 */ /* 0x0001e2000c10190c */
[----:B------:R-:W-:Y:S05]  /*0c80*/  @!P2 BRA `(.L_x_57) ;  /* 0x00000000003ca947 */ /* 0x000fea0003800000 */
[----:B0-----:R-:W2:Y:S01]  /*0c90*/  LDG.E R12, desc[UR12][R8.64] ;  /* 0x0000000c080c7981 */ /* 0x001ea2000c1e1900 */
[----:B------:R-:W-:Y:S01]  /*0ca0*/  FMUL.FTZ R10, R24, R31 ;  /* 0x0000001f180a7220 */ /* 0x000fe20000410000 */
[----:B------:R-:W-:Y:S01]  /*0cb0*/  ULDC.S8 UR5, c[0x0][0xe7d] ;  /* 0x00039f4000057ab9 */ /* 0x000fe20000000200 */
[----:B------:R-:W-:Y:S02]  /*0cc0*/  PLOP3.LUT P1, PT, PT, PT, UP0, 0x80, 0x0 ;  /* 0x000000000000781c */ /* 0x000fe40003f2f008 */
[----:B------:R-:W-:Y:S01]  /*0cd0*/  FFMA.FTZ R10, R21, UR19, R10 ;  /* 0x00000013150a7c23 */ /* 0x000fe2000801000a */
[----:B------:R-:W-:Y:S01]  /*0ce0*/  ISETP.NE.AND P0, PT, RZ, UR5, PT ;  /* 0x00000005ff007c0c */ /* 0x000fe2000bf05270 */
[----:B------:R-:W-:-:S03]  /*0cf0*/  UPRMT UR5, UR22, 0x8880, URZ ;  /* 0x0000888016057896 */ /* 0x000fc6000800003f */
[----:B------:R-:W-:-:S03]  /*0d00*/  FSEL R10, R10, R31, !P0 ;  /* 0x0000001f0a0a7208 */ /* 0x000fc60004000000 */
[----:B------:R-:W-:Y:S02]  /*0d10*/  ISETP.NE.AND P0, PT, RZ, UR5, PT ;  /* 0x00000005ff007c0c */ /* 0x000fe4000bf05270 */
[----:B------:R-:W-:-:S05]  /*0d20*/  FFMA.FTZ R31, R10, UR19, R31 ;  /* 0x000000130a1f7c23 */ /* 0x000fca000801001f */
[----:B------:R-:W-:-:S05]  /*0d30*/  FSEL R31, R10, R31, !P0 ;  /* 0x0000001f0a1f7208 */ /* 0x000fca0004000000 */
[----:B------:R-:W-:-:S04]  /*0d40*/  @P1 FFMA.FTZ R31, R18, UR23, R31 ;  /* 0x00000017121f1c23 */ /* 0x000fc8000801001f */
[----:B--2---:R-:W-:-:S05]  /*0d50*/  FFMA.FTZ R31, -R31, UR21, R12 ;  /* 0x000000151f1f7c23 */ /* 0x004fca000801010c */
[----:B------:R1:W-:Y:S04]  /*0d60*/  STG.E desc[UR12][R8.64], R31 ;  /* 0x0000001f08007986 */ /* 0x0003e8000c10190c */
[----:B------:R1:W-:Y:S02]  /*0d70*/  STG.E desc[UR12][R6.64], R10 ;  /* 0x0000000a06007986 */ /* 0x0003e4000c10190c */
.L_x_57:
[----:B------:R-:W-:Y:S05]  /*0d80*/  BSYNC B1 ;  /* 0x0000000000017941 */ /* 0x000fea0003800000 */
.L_x_56:
[----:B------:R-:W-:Y:S05]  /*0d90*/  @!P3 BRA `(.L_x_55) ;  /* 0x00000004009cb947 */ /* 0x000fea0003800000 */
[----:B-1----:R-:W2:Y:S01]  /*0da0*/  LDG.E R8, desc[UR12][R4.64] ;  /* 0x0000000c04087981 */ /* 0x002ea2000c1e1900 */
        /* <DEDUP_REMOVED lines=13> */
[----:B------:R4:W-:Y:S01]  /*0e80*/  STG.E desc[UR12][R2.64], R6 ;  /* 0x0000000602007986 */ /* 0x0009e2000c10190c */
[----:B------:R-:W-:Y:S05]  /*0e90*/  BRA `(.L_x_55) ;  /* 0x00000004005c7947 */ /* 0x000fea0003800000 */
.L_x_51:
        /* <DEDUP_REMOVED lines=9> */
[----:B------:R-:W-:Y:S01]  /*0f30*/  FMUL.FTZ R26, R24, R32 ;  /* 0x00000020181a7220 */ /* 0x000fe20000410000 */
[----:B------:R-:W-:Y:S02]  /*0f40*/  ULDC.S8 UR10, c[0x0][0xe7d] ;  /* 0x00039f40000a7ab9 */ /* 0x000fe40000000200 */
[----:B------:R-:W-:Y:S01]  /*0f50*/  ISETP.NE.AND P5, PT, RZ, UR10, PT ;  /* 0x0000000aff007c0c */ /* 0x000fe2000bfa5270 */
[----:B------:R-:W-:Y:S01]  /*0f60*/  FFMA.FTZ R25, R25, UR19, R26 ;  /* 0x0000001319197c23 */ /* 0x000fe2000801001a */
[----:B------:R-:W-:-:S04]  /*0f70*/  ISETP.NE.AND P4, PT, RZ, UR5, PT ;  /* 0x00000005ff007c0c */ /* 0x000fc8000bf85270 */
[----:B------:R-:W-:-:S05]  /*0f80*/  FSEL R25, R25, R32, !P5 ;  /* 0x0000002019197208 */ /* 0x000fca0006800000 */
[----:B------:R-:W-:-:S04]  /*0f90*/  IMAD.MOV.U32 R26, RZ, RZ, R25 ;  /* 0x000000ffff1a7224 */ /* 0x000fc800078e0019 */
[----:B------:R-:W-:-:S07]  /*0fa0*/  @P4 FFMA.FTZ R26, R25, UR19, R32 ;  /* 0x00000013191a4c23 */ /* 0x000fce0008010020 */
.L_x_60:
[----:B------:R-:W-:-:S04]  /*0fb0*/  IMAD.MOV.U32 R33, RZ, RZ, R26 ;  /* 0x000000ffff217224 */ /* 0x000fc800078e001a */
[----:B------:R-:W-:-:S04]  /*0fc0*/  @P6 FFMA.FTZ R33, R22, UR23, R33 ;  /* 0x0000001716216c23 */ /* 0x000fc80008010021 */
[----:B------:R-:W-:-:S05]  /*0fd0*/  FFMA.FTZ R33, -R33, UR21, R28 ;  /* 0x0000001521217c23 */ /* 0x000fca000801011c */
[----:B------:R0:W-:Y:S04]  /*0fe0*/  STG.E desc[UR12][R16.64], R33 ;  /* 0x0000002110007986 */ /* 0x0001e8000c10190c */
[----:B------:R0:W-:Y:S02]  /*0ff0*/  @P0 STG.E desc[UR12][R14.64], R25 ;  /* 0x000000190e000986 */ /* 0x0001e4000c10190c */
.L_x_59:
[----:B------:R-:W-:Y:S05]  /*1000*/  BSYNC B1 ;  /* 0x0000000000017941 */ /* 0x000fea0003800000 */
.L_x_58:
        /* <DEDUP_REMOVED lines=17> */
.L_x_63:
[----:B------:R-:W-:-:S04]  /*1120*/  @P5 FFMA.FTZ R14, R20, UR23, R14 ;  /* 0x00000017140e5c23 */ /* 0x000fc8000801000e */
[----:B------:R-:W-:-:S05]  /*1130*/  FFMA.FTZ R15, -R14, UR21, R15 ;  /* 0x000000150e0f7c23 */ /* 0x000fca000801010f */
[----:B------:R1:W-:Y:S04]  /*1140*/  STG.E desc[UR12][R12.64], R15 ;  /* 0x0000000f0c007986 */ /* 0x0003e8000c10190c */
[----:B------:R1:W-:Y:S02]  /*1150*/  @P0 STG.E desc[UR12][R10.64], R23 ;  /* 0x000000170a000986 */ /* 0x0003e4000c10190c */
.L_x_62:
[----:B------:R-:W-:Y:S05]  /*1160*/  BSYNC B1 ;  /* 0x0000000000017941 */ /* 0x000fea0003800000 */
.L_x_61:
[----:B------:R-:W-:Y:S04]  /*1170*/  BSSY B1, `(.L_x_64) ;  /* 0x0000015000017945 */ /* 0x000fe80003800000 */
[----:B------:R-:W-:Y:S05]  /*1180*/  @!P2 BRA `(.L_x_65) ;  /* 0x00000000004ca947 */ /* 0x000fea0003800000 */
[----:B-1----:R1:W5:Y:S01]  /*1190*/  LDG.E R11, desc[UR12][R8.64] ;  /* 0x0000000c080b7981 */ /* 0x002362000c1e1900 */
[----:B------:R-:W-:Y:S01]  /*11a0*/  FSETP.NEU.FTZ.AND P0, PT, RZ, UR19, PT ;  /* 0x00000013ff007c0b */ /* 0x000fe2000bf1d000 */
[----:B-----5:R-:W-:Y:S01]  /*11b0*/  FFMA.FTZ R12, R18, UR23, R31 ;  /* 0x00000017120c7c23 */ /* 0x020fe2000801001f */
[----:B------:R-:W-:-:S03]  /*11c0*/  PLOP3.LUT P4, PT, PT, PT, UP0, 0x80, 0x0 ;  /* 0x000000000000781c */ /* 0x000fc60003f8f008 */
[----:B------:R-:W-:-:S08]  /*11d0*/  IMAD.MOV.U32 R10, RZ, RZ, R12 ;  /* 0x000000ffff0a7224 */ /* 0x000fd000078e000c */
[----:B-1----:R-:W-:Y:S05]  /*11e0*/  @!P0 BRA `(.L_x_66) ;  /* 0x0000000000248947 */ /* 0x002fea0003800000 */
        /* <DEDUP_REMOVED lines=9> */
.L_x_66:
[----:B------:R-:W-:-:S04]  /*1280*/  @P4 FFMA.FTZ R10, R18, UR23, R10 ;  /* 0x00000017120a4c23 */ /* 0x000fc8000801000a */
[----:B------:R-:W-:-:S05]  /*1290*/  FFMA.FTZ R11, -R10, UR21, R11 ;  /* 0x000000150a0b7c23 */ /* 0x000fca000801010b */
[----:B------:R2:W-:Y:S04]  /*12a0*/  STG.E desc[UR12][R8.64], R11 ;  /* 0x0000000b08007986 */ /* 0x0005e8000c10190c */
[----:B------:R2:W-:Y:S02]  /*12b0*/  @P0 STG.E desc[UR12][R6.64], R21 ;  /* 0x0000001506000986 */ /* 0x0005e4000c10190c */
.L_x_65:
[----:B------:R-:W-:Y:S05]  /*12c0*/  BSYNC B1 ;  /* 0x0000000000017941 */ /* 0x000fea0003800000 */
.L_x_64:
[----:B------:R-:W-:Y:S05]  /*12d0*/  @!P3 BRA `(.L_x_55) ;  /* 0x00000000004cb947 */ /* 0x000fea0003800000 */
[----:B--2---:R2:W5:Y:S01]  /*12e0*/  LDG.E R7, desc[UR12][R4.64] ;  /* 0x0000000c04077981 */ /* 0x004562000c1e1900 */
[----:B------:R-:W-:Y:S01]  /*12f0*/  FSETP.NEU.FTZ.AND P0, PT, RZ, UR19, PT ;  /* 0x00000013ff007c0b */ /* 0x000fe2000bf1d000 */
[----:B-----5:R-:W-:Y:S01]  /*1300*/  FFMA.FTZ R8, R0, UR23, R27 ;  /* 0x0000001700087c23 */ /* 0x020fe2000801001b */
[----:B------:R-:W-:-:S03]  /*1310*/  PLOP3.LUT P3, PT, PT, PT, UP0, 0x80, 0x0 ;  /* 0x000000000000781c */ /* 0x000fc60003f6f008 */
[----:B------:R-:W-:-:S08]  /*1320*/  IMAD.MOV.U32 R6, RZ, RZ, R8 ;  /* 0x000000ffff067224 */ /* 0x000fd000078e0008 */
[----:B--2---:R-:W-:Y:S05]  /*1330*/  @!P0 BRA `(.L_x_67) ;  /* 0x0000000000248947 */ /* 0x004fea0003800000 */
        /* <DEDUP_REMOVED lines=9> */
.L_x_67:
[----:B------:R-:W-:-:S04]  /*13d0*/  @P3 FFMA.FTZ R6, R0, UR23, R6 ;  /* 0x0000001700063c23 */ /* 0x000fc80008010006 */
[----:B------:R-:W-:-:S05]  /*13e0*/  FFMA.FTZ R7, -R6, UR21, R7 ;  /* 0x0000001506077c23 */ /* 0x000fca0008010107 */
[----:B------:R3:W-:Y:S04]  /*13f0*/  STG.E desc[UR12][R4.64], R7 ;  /* 0x0000000704007986 */ /* 0x0007e8000c10190c */
[----:B------:R3:W-:Y:S02]  /*1400*/  @P0 STG.E desc[UR12][R2.64], R19 ;  /* 0x0000001302000986 */ /* 0x0007e4000c10190c */
.L_x_55:
[----:B------:R-:W-:Y:S05]  /*1410*/  BSYNC B0 ;  /* 0x0000000000007941 */ /* 0x000fea0003800000 */
.L_x_50:
[----:B------:R-:W-:-:S04]  /*1420*/  ULEA UR4, UR11, UR4, 0x2 ;  /* 0x000000040b047291 */ /* 0x000fc8000f8e103f */
[----:B------:R-:W-:Y:S02]  /*1430*/  UISETP.GE.AND UP2, UPT, UR4, UR20, UPT ;  /* 0x000000140400728c */ /* 0x000fe4000bf46270 */
[----:B-----5:R-:W-:-:S04]  /*1440*/  IMAD.U32 R0, RZ, RZ, UR4 ;  /* 0x00000004ff007e24 */ /* 0x020fc8000f8e00ff */
[----:B------:R-:W-:Y:S02]  /*1450*/  PLOP3.LUT P0, PT, PT, PT, UP2, 0x80, 0x0 ;  /* 0x000000000000781c */ /* 0x000fe40003f0f028 */
[----:B------:R-:W-:-:S13]  /*1460*/  ISETP.LT.AND P1, PT, R0, UR9, PT ;  /* 0x0000000900007c0c */ /* 0x000fda000bf21270 */
[----:B------:R-:W-:Y:S05]  /*1470*/  @!P0 BRA P1, `(.L_x_68) ;  /* 0xffffffec00808947 */ /* 0x000fea000083ffff */
[----:B------:R-:W-:Y:S05]  /*1480*/  EXIT ;  /* 0x000000000000794d */ /* 0x000fea0003800000 */
.L_x_69:
        /* <DEDUP_REMOVED lines=15> */
.L_x_97:


//--------------------- .text._Z25multi_tensor_apply_kernelI18TensorListMetadataILi3EE10SGDFunctorILi3EN3c104HalfES4_EJffffbbbfEEvlPViT_T0_DpT1_ --------------------------
	.section	.text._Z25multi_tensor_apply_kernelI18TensorListMetadataILi3EE10SGDFunctorILi3EN3c104HalfES4_EJffffbbbfEEvlPViT_T0_DpT1_,"ax",@progbits
	.align	128
        .global         _Z25multi_tensor_apply_kernelI18TensorListMetadataILi3EE10SGDFunctorILi3EN3c104HalfES4_EJffffbbbfEEvlPViT_T0_DpT1_
        .type           _Z25multi_tensor_apply_kernelI18TensorListMetadataILi3EE10SGDFunctorILi3EN3c104HalfES4_EJffffbbbfEEvlPViT_T0_DpT1_,@function
        .size           _Z25multi_tensor_apply_kernelI18TensorListMetadataILi3EE10SGDFunctorILi3EN3c104HalfES4_EJffffbbbfEEvlPViT_T0_DpT1_,(.L_x_98 - _Z25multi_tensor_apply_kernelI18TensorListMetadataILi3EE10SGDFunctorILi3EN3c104HalfES4_EJffffbbbfEEvlPViT_T0_DpT1_)
        .other          _Z25multi_tensor_apply_kernelI18TensorListMetadataILi3EE10SGDFunctorILi3EN3c104HalfES4_EJffffbbbfEEvlPViT_T0_DpT1_,@"STO_CUDA_ENTRY STV_DEFAULT"
_Z25multi_tensor_apply_kernelI18TensorListMetadataILi3EE10SGDFunctorILi3EN3c104HalfES4_EJffffbbbfEEvlPViT_T0_DpT1_:
.text._Z25multi_tensor_apply_kernelI18TensorListMetadataILi3EE10SGDFunctorILi3EN3c104HalfES4_EJffffbbbfEEvlPViT_T0_DpT1_:
        /* <DEDUP_REMOVED lines=40> */
.L_x_93:
[----:B----4-:R-:W-:-:S04]  /*0280*/  VIADD R4, R33, UR4 ;  /* 0x0000000421047c36 */ /* 0x010fc80008000000 */
[C---:B--2---:R-:W-:Y:S01]  /*0290*/  VIADD R7, R4.reuse, UR11 ;  /* 0x0000000b04077c36 */ /* 0x044fe20008000000 */
[C---:B------:R-:W-:Y:S02]  /*02a0*/  ISETP.GE.AND P0, PT, R4.reuse, UR22, PT ;  /* 0x0000001604007c0c */ /* 0x040fe4000bf06270 */
[C---:B------:R-:W-:Y:S01]  /*02b0*/  IADD3 R2, P1, R4.reuse, UR8, RZ ;  /* 0x0000000804027c10 */ /* 0x040fe2000ff3e0ff */
[C---:B-1----:R-:W-:Y:S01]  /*02c0*/  VIADD R9, R7.reuse, UR11 ;  /* 0x0000000b07097c36 */ /* 0x042fe20008000000 */
[C---:B------:R-:W-:Y:S02]  /*02d0*/  ISETP.LT.AND P0, PT, R4.reuse, UR9, !P0 ;  /* 0x0000000904007c0c */ /* 0x040fe4000c701270 */
[----:B------:R-:W-:Y:S01]  /*02e0*/  LEA.HI.X.SX32 R3, R4, UR18, 0x1, P1 ;  /* 0x0000001204037c11 */ /* 0x000fe200088f0eff */
[C---:B------:R-:W-:Y:S01]  /*02f0*/  IMAD.SHL.U32 R10, R2.reuse, 0x2, RZ ;  /* 0x00000002020a7824 */ /* 0x040fe200078e00ff */
[----:B------:R-:W-:Y:S02]  /*0300*/  ISETP.GE.AND P1, PT, R7, UR22, PT ;  /* 0x0000001607007c0c */ /* 0x000fe4000bf26270 */
[----:B------:R-:W-:-:S02]  /*0310*/  SHF.L.U64.HI R11, R2, 0x1, R3 ;  /* 0x00000001020b7819 */ /* 0x000fc40000010203 */
[----:B------:R-:W-:Y:S02]  /*0320*/  IADD3 R4, P3, R7, UR8, RZ ;  /* 0x0000000807047c10 */ /* 0x000fe4000ff7e0ff */
[----:B------:R-:W-:Y:S02]  /*0330*/  IADD3 R5, R9, UR11, RZ ;  /* 0x0000000b09057c10 */ /* 0x000fe4000fffe0ff */
[C---:B------:R-:W-:Y:S01]  /*0340*/  ISETP.LT.AND P1, PT, R7.reuse, UR9, !P1 ;  /* 0x0000000907007c0c */ /* 0x040fe2000cf21270 */
[----:B------:R-:W0:Y:S01]  /*0350*/  @P0 LDC R35, c[0x0][0xe80] ;  /* 0x0003a000ff230b82 */ /* 0x000e220000000800 */
[----:B------:R-:W-:Y:S02]  /*0360*/  @P0 IADD3 R2, P2, R10, UR14, RZ ;  /* 0x0000000e0a020c10 */ /* 0x000fe4000ff5e0ff */
[----:B------:R-:W-:Y:S02]  /*0370*/  LEA.HI.X.SX32 R7, R7, UR18, 0x1, P3 ;  /* 0x0000001207077c11 */ /* 0x000fe400098f0eff */
[----:B------:R-:W-:-:S02]  /*0380*/  @P0 IADD3.X R3, R11, UR15, RZ, P2, !PT ;  /* 0x0000000f0b030c10 */ /* 0x000fc400097fe4ff */
[----:B------:R-:W-:Y:S02]  /*0390*/  ISETP.GE.AND P2, PT, R9, UR22, PT ;  /* 0x0000001609007c0c */ /* 0x000fe4000bf46270 */
[----:B------:R-:W-:Y:S01]  /*03a0*/  ISETP.GE.AND P3, PT, R5, UR22, PT ;  /* 0x0000001605007c0c */ /* 0x000fe2000bf66270 */
[----:B------:R1:W2:Y:S01]  /*03b0*/  @P0 LDG.E.U16 R25, desc[UR12][R2.64] ;  /* 0x0000000c02190981 */ /* 0x0002a2000c1e1500 */
[C---:B------:R-:W-:Y:S01]  /*03c0*/  ISETP.LT.AND P2, PT, R9.reuse, UR9, !P2 ;  /* 0x0000000909007c0c */ /* 0x040fe2000d741270 */
[C---:B------:R-:W-:Y:S01]  /*03d0*/  IMAD.SHL.U32 R14, R4.reuse, 0x2, RZ ;  /* 0x00000002040e7824 */ /* 0x040fe200078e00ff */
[----:B------:R-:W-:Y:S01]  /*03e0*/  IADD3 R6, P5, R9, UR8, RZ ;  /* 0x0000000809067c10 */ /* 0x000fe2000ffbe0ff */
[----:B------:R-:W3:Y:S01]  /*03f0*/  @P1 LDC R31, c[0x0][0xe80] ;  /* 0x0003a000ff1f1b82 */ /* 0x000ee20000000800 */
[C---:B------:R-:W-:Y:S02]  /*0400*/  ISETP.LT.AND P3, PT, R5.reuse, UR9, !P3 ;  /* 0x0000000905007c0c */ /* 0x040fe4000df61270 */
[----:B------:R-:W-:Y:S01]  /*0410*/  SHF.L.U64.HI R15, R4, 0x1, R7 ;  /* 0x00000001040f7819 */ /* 0x000fe20000010207 */
[----:B------:R-:W-:Y:S01]  /*0420*/  IMAD.SHL.U32 R17, R6, 0x2, RZ ;  /* 0x0000000206117824 */ /* 0x000fe200078e00ff */
[----:B------:R-:W-:-:S02]  /*0430*/  IADD3 R7, P4, R5, UR8, RZ ;  /* 0x0000000805077c10 */ /* 0x000fc4000ff9e0ff */
[----:B------:R-:W-:Y:S02]  /*0440*/  LEA.HI.X.SX32 R9, R9, UR18, 0x1, P5 ;  /* 0x0000001209097c11 */ /* 0x000fe4000a8f0eff */
[----:B------:R-:W-:Y:S01]  /*0450*/  LEA.HI.X.SX32 R8, R5, UR18, 0x1, P4 ;  /* 0x0000001205087c11 */ /* 0x000fe2000a0f0eff */
[----:B------:R-:W-:Y:S01]  /*0460*/  IMAD.SHL.U32 R20, R7, 0x2, RZ ;  /* 0x0000000207147824 */ /* 0x000fe200078e00ff */
[----:B-1----:R-:W-:Y:S01]  /*0470*/  SHF.L.U64.HI R2, R6, 0x1, R9 ;  /* 0x0000000106027819 */ /* 0x002fe20000010209 */
[----:B------:R-:W1:Y:S01]  /*0480*/  @P2 LDC R30, c[0x0][0xe80] ;  /* 0x0003a000ff1e2b82 */ /* 0x000e620000000800 */
[----:B------:R-:W-:Y:S02]  /*0490*/  @P2 IADD3 R6, P4, R17, UR14, RZ ;  /* 0x0000000e11062c10 */ /* 0x000fe4000ff9e0ff */
[----:B------:R-:W-:Y:S02]  /*04a0*/  SHF.L.U64.HI R3, R7, 0x1, R8 ;  /* 0x0000000107037819 */ /* 0x000fe40000010208 */
[----:B------:R-:W-:-:S02]  /*04b0*/  @P2 IADD3.X R7, R2, UR15, RZ, P4, !PT ;  /* 0x0000000f02072c10 */ /* 0x000fc4000a7fe4ff */
[----:B------:R-:W-:Y:S02]  /*04c0*/  @P3 IADD3 R18, P4, R20, UR14, RZ ;  /* 0x0000000e14123c10 */ /* 0x000fe4000ff9e0ff */
[----:B------:R-:W-:Y:S01]  /*04d0*/  @P1 IADD3 R4, P6, R14, UR14, RZ ;  /* 0x0000000e0e041c10 */ /* 0x000fe2000ffde0ff */
[----:B------:R4:W5:Y:S01]  /*04e0*/  @P2 LDG.E.U16 R29, desc[UR12][R6.64] ;  /* 0x0000000c061d2981 */ /* 0x000962000c1e1500 */
[----:B------:R-:W-:Y:S02]  /*04f0*/  @P3 IADD3.X R19, R3, UR15, RZ, P4, !PT ;  /* 0x0000000f03133c10 */ /* 0x000fe4000a7fe4ff */
[C---:B------:R-:W-:Y:S02]  /*0500*/  IADD3 R8, P4, R10.reuse, UR16, RZ ;  /* 0x000000100a087c10 */ /* 0x040fe4000ff9e0ff */
[----:B------:R-:W-:Y:S01]  /*0510*/  IADD3 R10, P5, R10, UR6, RZ ;  /* 0x000000060a0a7c10 */ /* 0x000fe2000ffbe0ff */
[----:B------:R-:W5:Y:S01]  /*0520*/  @P3 LDG.E.U16 R28, desc[UR12][R18.64] ;  /* 0x0000000c121c3981 */ /* 0x000f62000c1e1500 */
[----:B------:R-:W-:-:S02]  /*0530*/  @P1 IADD3.X R5, R15, UR15, RZ, P6, !PT ;  /* 0x0000000f0f051c10 */ /* 0x000fc4000b7fe4ff */
[C---:B------:R-:W-:Y:S02]  /*0540*/  IADD3.X R9, R11.reuse, UR17, RZ, P4, !PT ;  /* 0x000000110b097c10 */ /* 0x040fe4000a7fe4ff */
[----:B------:R-:W-:Y:S01]  /*0550*/  IADD3.X R11, R11, UR7, RZ, P5, !PT ;  /* 0x000000070b0b7c10 */ /* 0x000fe2000affe4ff */
[----:B------:R0:W3:Y:S01]  /*0560*/  @P1 LDG.E.U16 R27, desc[UR12][R4.64] ;  /* 0x0000000c041b1981 */ /* 0x0000e2000c1e1500 */
[C---:B------:R-:W-:Y:S02]  /*0570*/  IADD3 R12, P4, R14.reuse, UR16, RZ ;  /* 0x000000100e0c7c10 */ /* 0x040fe4000ff9e0ff */
[----:B------:R-:W-:Y:S01]  /*0580*/  IADD3 R14, P5, R14, UR6, RZ ;  /* 0x000000060e0e7c10 */ /* 0x000fe2000ffbe0ff */
[----:B------:R-:W5:Y:S01]  /*0590*/  @P0 LDG.E.U16 R24, desc[UR12][R10.64] ;  /* 0x0000000c0a180981 */ /* 0x000f62000c1e1500 */
[C---:B------:R-:W-:Y:S02]  /*05a0*/  IADD3.X R13, R15.reuse, UR17, RZ, P4, !PT ;  /* 0x000000110f0d7c10 */ /* 0x040fe4000a7fe4ff */
[----:B------:R-:W-:Y:S01]  /*05b0*/  IADD3.X R15, R15, UR7, RZ, P5, !PT ;  /* 0x000000070f0f7c10 */ /* 0x000fe2000affe4ff */
[----:B------:R-:W5:Y:S01]  /*05c0*/  @P0 LDG.E.U16 R26, desc[UR12][R8.64] ;  /* 0x0000000c081a0981 */ /* 0x000f62000c1e1500 */
[----:B------:R-:W-:-:S02]  /*05d0*/  IADD3 R16, P4, R17, UR16, RZ ;  /* 0x0000001011107c10 */ /* 0x000fc4000ff9e0ff */
[----:B----4-:R-:W-:Y:S01]  /*05e0*/  IADD3 R6, P5, R17, UR6, RZ ;  /* 0x0000000611067c10 */ /* 0x010fe2000ffbe0ff */
[----:B------:R-:W4:Y:S01]  /*05f0*/  @P1 LDG.E.U16 R18, desc[UR12][R12.64] ;  /* 0x0000000c0c121981 */ /* 0x000f22000c1e1500 */
[----:B------:R-:W-:Y:S02]  /*0600*/  IADD3.X R17, R2, UR17, RZ, P4, !PT ;  /* 0x0000001102117c10 */ /* 0x000fe4000a7fe4ff */
[----:B0-----:R-:W-:Y:S01]  /*0610*/  IADD3 R4, P4, R20, UR16, RZ ;  /* 0x0000001014047c10 */ /* 0x001fe2000ff9e0ff */
[----:B------:R-:W4:Y:S01]  /*0620*/  @P1 LDG.E.U16 R19, desc[UR12][R14.64] ;  /* 0x0000000c0e131981 */ /* 0x000f22000c1e1500 */
[----:B------:R-:W-:Y:S02]  /*0630*/  IADD3.X R7, R2, UR7, RZ, P5, !PT ;  /* 0x0000000702077c10 */ /* 0x000fe4000affe4ff */
[----:B------:R-:W-:Y:S02]  /*0640*/  IADD3 R2, P5, R20, UR6, RZ ;  /* 0x0000000614027c10 */ /* 0x000fe4000ffbe0ff */
[C---:B------:R-:W-:Y:S01]  /*0650*/  IADD3.X R5, R3.reuse, UR17, RZ, P4, !PT ;  /* 0x0000001103057c10 */ /* 0x040fe2000a7fe4ff */
[----:B------:R-:W4:Y:S01]  /*0660*/  @P2 LDG.E.U16 R20, desc[UR12][R16.64] ;  /* 0x0000000c10142981 */ /* 0x000f22000c1e1500 */
[----:B------:R-:W-:-:S03]  /*0670*/  IADD3.X R3, R3, UR7, RZ, P5, !PT ;  /* 0x0000000703037c10 */ /* 0x000fc6000affe4ff */
[----:B------:R-:W4:Y:S04]  /*0680*/  @P2 LDG.E.U16 R21, desc[UR12][R6.64] ;  /* 0x0000000c06152981 */ /* 0x000f28000c1e1500 */
[----:B------:R-:W4:Y:S04]  /*0690*/  @P3 LDG.E.U16 R22, desc[UR12][R4.64] ;  /* 0x0000000c04163981 */ /* 0x000f28000c1e1500 */
[----:B------:R-:W4:Y:S01]  /*06a0*/  @P3 LDG.E.U16 R23, desc[UR12][R2.64] ;  /* 0x0000000c02173981 */ /* 0x000f22000c1e1500 */
[----:B------:R-:W-:Y:S01]  /*06b0*/  PLOP3.LUT P4, PT, PT, PT, UP1, 0x80, 0x0 ;  /* 0x000000000000781c */ /* 0x000fe20003f8f018 */
[----:B------:R-:W-:Y:S01]  /*06c0*/  BSSY B0, `(.L_x_70) ;  /* 0x0000100000007945 */ /* 0x000fe20003800000 */
[----:B--2---:R-:W-:Y:S01]  /*06d0*/  @P0 HADD2.F32 R32, -RZ, R25.H0_H0 ;  /* 0x20000019ff200230 */ /* 0x004fe20000004100 */
[----:B------:R-:W-:-:S06]  /*06e0*/  HFMA2.MMA R25, -RZ, RZ, 0, 0 ;  /* 0x00000000ff197435 */ /* 0x000fcc00000001ff */
[----:B------:R-:W-:Y:S02]  /*06f0*/  @P0 FMUL.FTZ R25, R32, R35 ;  /* 0x0000002320190220 */ /* 0x000fe40000410000 */
[----:B------:R-:W0:Y:S01]  /*0700*/  @P3 LDC R32, c[0x0][0xe80] ;  /* 0x0003a000ff203b82 */ /* 0x000e220000000800 */
[----:B---3--:R-:W-:Y:S02]  /*0710*/  @P1 HADD2.F32 R34, -RZ, R27.H0_H0 ;  /* 0x2000001bff221230 */ /* 0x008fe40000004100 */
[----:B------:R-:W-:-:S03]  /*0720*/  IMAD.MOV.U32 R27, RZ, RZ, RZ ;  /* 0x000000ffff1b7224 */ /* 0x000fc600078e00ff */
[----:B------:R-:W-:Y:S01]  /*0730*/  @P1 FMUL.FTZ R27, R34, R31 ;  /* 0x0000001f221b1220 */ /* 0x000fe20000410000 */
[----:B-----5:R-:W-:Y:S02]  /*0740*/  @P2 HADD2.F32 R31, -RZ, R29.H0_H0 ;  /* 0x2000001dff1f2230 */ /* 0x020fe40000004100 */
[----:B------:R-:W-:Y:S02]  /*0750*/  @P3 HADD2.F32 R35, -RZ, R28.H0_H0 ;  /* 0x2000001cff233230 */ /* 0x000fe40000004100 */
[----:B------:R-:W-:Y:S02]  /*0760*/  IMAD.MOV.U32 R28, RZ, RZ, RZ ;  /* 0x000000ffff1c7224 */ /* 0x000fe400078e00ff */
[----:B------:R-:W-:Y:S02]  /*0770*/  IMAD.MOV.U32 R29, RZ, RZ, RZ ;  /* 0x000000ffff1d7224 */ /* 0x000fe400078e00ff */
[----:B-1----:R-:W-:Y:S01]  /*0780*/  @P2 FMUL.FTZ R29, R31, R30 ;  /* 0x0000001e1f1d2220 */ /* 0x002fe20000410000 */
[----:B------:R-:W-:Y:S01]  /*0790*/  @P0 HADD2.F32 R28, -RZ, R24.H0_H0 ;  /* 0x20000018ff1c0230 */ /* 0x000fe20000004100 */
[----:B------:R-:W-:Y:S01]  /*07a0*/  CS2R R30, SRZ ;  /* 0x00000000001e7805 */ /* 0x000fe2000001ff00 */
[----:B------:R-:W-:-:S02]  /*07b0*/  IMAD.MOV.U32 R24, RZ, RZ, RZ ;  /* 0x000000ffff187224 */ /* 0x000fc400078e00ff */
[----:B0-----:R-:W-:Y:S01]  /*07c0*/  @P3 FMUL.FTZ R31, R35, R32 ;  /* 0x00000020231f3220 */ /* 0x001fe20000410000 */
[----:B------:R-:W-:Y:S01]  /*07d0*/  MOV R32, RZ ;  /* 0x000000ff00207202 */ /* 0x000fe20000000f00 */
[----:B----4-:R-:W-:Y:S01]  /*07e0*/  @P2 HADD2.F32 R24, -RZ, R20.H0_H0 ;  /* 0x20000014ff182230 */ /* 0x010fe20000004100 */
[----:B------:R-:W-:Y:S01]  /*07f0*/  HFMA2.MMA R20, -RZ, RZ, 0, 0 ;  /* 0x00000000ff147435 */ /* 0x000fe200000001ff */
[----:B------:R-:W-:Y:S02]  /*0800*/  @P0 HADD2.F32 R30, -RZ, R26.H0_H0 ;  /* 0x2000001aff1e0230 */ /* 0x000fe40000004100 */
[----:B------:R-:W-:Y:S02]  /*0810*/  @P1 HADD2.F32 R32, -RZ, R18.H0_H0 ;  /* 0x20000012ff201230 */ /* 0x000fe40000004100 */
[----:B------:R-:W-:Y:S02]  /*0820*/  IMAD.MOV.U32 R26, RZ, RZ, RZ ;  /* 0x000000ffff1a7224 */ /* 0x000fe400078e00ff */
[----:B------:R-:W-:-:S02]  /*0830*/  IMAD.MOV.U32 R18, RZ, RZ, RZ ;  /* 0x000000ffff127224 */ /* 0x000fc400078e00ff */
[----:B------:R-:W-:Y:S02]  /*0840*/  IMAD.MOV.U32 R34, RZ, RZ, RZ ;  /* 0x000000ffff227224 */ /* 0x000fe400078e00ff */
[----:B------:R-:W-:Y:S02]  /*0850*/  @P1 HADD2.F32 R26, -RZ, R19.H0_H0 ;  /* 0x20000013ff1a1230 */ /* 0x000fe40000004100 */
[----:B------:R-:W-:Y:S02]  /*0860*/  @P2 HADD2.F32 R18, -RZ, R21.H0_H0 ;  /* 0x20000015ff122230 */ /* 0x000fe40000004100 */
[----:B------:R-:W-:Y:S02]  /*0870*/  @P3 HADD2.F32 R20, -RZ, R22.H0_H0 ;  /* 0x20000016ff143230 */ /* 0x000fe40000004100 */
[----:B------:R-:W-:Y:S01]  /*0880*/  @P3 HADD2.F32 R34, -RZ, R23.H0_H0 ;  /* 0x20000017ff223230 */ /* 0x000fe20000004100 */
[----:B------:R-:W-:Y:S06]  /*0890*/  @P4 BRA `(.L_x_71) ;  /* 0x0000000400c04947 */ /* 0x000fec0003800000 */
[----:B------:R-:W-:Y:S04]  /*08a0*/  BSSY B1, `(.L_x_72) ;  /* 0x000001b000017945 */ /* 0x000fe80003800000 */
[----:B------:R-:W-:Y:S05]  /*08b0*/  @!P0 BRA `(.L_x_73) ;  /* 0x0000000000648947 */ /* 0x000fea0003800000 */
[----:B------:R0:W5:Y:S01]  /*08c0*/  LDG.E.U16 R19, desc[UR12][R8.64] ;  /* 0x0000000c08137981 */ /* 0x000162000c1e1500 */
[----:B------:R-:W-:Y:S01]  /*08d0*/  FSETP.NEU.FTZ.AND P0, PT, RZ, UR19, PT ;  /* 0x00000013ff007c0b */ /* 0x000fe2000bf1d000 */
[----:B------:R-:W-:Y:S01]  /*08e0*/  IMAD.MOV.U32 R21, RZ, RZ, R25 ;  /* 0x000000ffff157224 */ /* 0x000fe200078e0019 */
[----:B------:R-:W-:-:S11]  /*08f0*/  PLOP3.LUT P6, PT, PT, PT, UP0, 0x80, 0x0 ;  /* 0x000000000000781c */ /* 0x000fd60003fcf008 */
        /* <DEDUP_REMOVED lines=10> */
.L_x_74:
[----:B------:R-:W-:Y:S01]  /*09a0*/  @P6 FFMA.FTZ R21, R30, UR23, R21 ;  /* 0x000000171e156c23 */ /* 0x000fe20008010015 */
[----:B-----5:R-:W-:Y:S01]  /*09b0*/  HADD2.F32 R22, -RZ, R19.H0_H0 ;  /* 0x20000013ff167230 */ /* 0x020fe20000004100 */
[----:B------:R-:W-:Y:S02]  /*09c0*/  @P0 F2FP.F16.F32.PACK_AB R28, RZ, R28 ;  /* 0x0000001cff1c023e */ /* 0x000fe400000000ff */
[----:B------:R-:W-:-:S04]  /*09d0*/  FMUL.FTZ R21, R21, UR21 ;  /* 0x0000001515157c20 */ /* 0x000fc80008410000 */
[----:B------:R-:W-:-:S05]  /*09e0*/  FADD.FTZ R21, -R21, -RZ ;  /* 0x800000ff15157221 */ /* 0x000fca0000010100 */
[----:B------:R-:W-:-:S05]  /*09f0*/  F2FP.F16.F32.PACK_AB R21, RZ, R21 ;  /* 0x00000015ff15723e */ /* 0x000fca00000000ff */
[----:B------:R-:W-:-:S05]  /*0a00*/  HADD2.F32 R21, -RZ, R21.H0_H0 ;  /* 0x20000015ff157230 */ /* 0x000fca0000004100 */
[----:B------:R-:W-:-:S05]  /*0a10*/  FADD.FTZ R21, R22, R21 ;  /* 0x0000001516157221 */ /* 0x000fca0000010000 */
[----:B------:R-:W-:-:S05]  /*0a20*/  F2FP.F16.F32.PACK_AB R21, RZ, R21 ;  /* 0x00000015ff15723e */ /* 0x000fca00000000ff */
[----:B------:R0:W-:Y:S04]  /*0a30*/  STG.E.U16 desc[UR12][R8.64], R21 ;  /* 0x0000001508007986 */ /* 0x0001e8000c10150c */
[----:B------:R0:W-:Y:S02]  /*0a40*/  @P0 STG.E.U16 desc[UR12][R10.64], R28 ;  /* 0x0000001c0a000986 */ /* 0x0001e4000c10150c */
.L_x_73:
[----:B------:R-:W-:Y:S05]  /*0a50*/  BSYNC B1 ;  /* 0x0000000000017941 */ /* 0x000fea0003800000 */
.L_x_72:
[----:B------:R-:W-:Y:S04]  /*0a60*/  BSSY B1, `(.L_x_75) ;  /* 0x000001b000017945 */ /* 0x000fe80003800000 */
[----:B------:R-:W-:Y:S05]  /*0a70*/  @!P1 BRA `(.L_x_76) ;  /* 0x0000000000649947 */ /* 0x000fea0003800000 */
[----:B0-----:R0:W5:Y:S01]  /*0a80*/  LDG.E.U16 R10, desc[UR12][R12.64] ;  /* 0x0000000c0c0a7981 */ /* 0x001162000c1e1500 */
[----:B------:R-:W-:Y:S02]  /*0a90*/  FSETP.NEU.FTZ.AND P0, PT, RZ, UR19, PT ;  /* 0x00000013ff007c0b */ /* 0x000fe4000bf1d000 */
[----:B------:R-:W-:Y:S02]  /*0aa0*/  PLOP3.LUT P5, PT, PT, PT, UP0, 0x80, 0x0 ;  /* 0x000000000000781c */ /* 0x000fe40003faf008 */
[----:B------:R-:W-:-:S09]  /*0ab0*/  MOV R8, R27 ;  /* 0x0000001b00087202 */ /* 0x000fd20000000f00 */
        /* <DEDUP_REMOVED lines=10> */
.L_x_77:
        /* <DEDUP_REMOVED lines=11> */
.L_x_76:
[----:B------:R-:W-:Y:S05]  /*0c10*/  BSYNC B1 ;  /* 0x0000000000017941 */ /* 0x000fea0003800000 */
.L_x_75:
[----:B------:R-:W-:Y:S04]  /*0c20*/  BSSY B1, `(.L_x_78) ;  /* 0x000001b000017945 */ /* 0x000fe80003800000 */
[----:B------:R-:W-:Y:S05]  /*0c30*/  @!P2 BRA `(.L_x_79) ;  /* 0x000000000064a947 */ /* 0x000fea0003800000 */
[----:B0-----:R0:W5:Y:S01]  /*0c40*/  LDG.E.U16 R10, desc[UR12][R16.64] ;  /* 0x0000000c100a7981 */ /* 0x001162000c1e1500 */
[----:B------:R-:W-:Y:S01]  /*0c50*/  FSETP.NEU.FTZ.AND P0, PT, RZ, UR19, PT ;  /* 0x00000013ff007c0b */ /* 0x000fe2000bf1d000 */
[----:B------:R-:W-:Y:S01]  /*0c60*/  IMAD.MOV.U32 R8, RZ, RZ, R29 ;  /* 0x000000ffff087224 */ /* 0x000fe200078e001d */
[----:B------:R-:W-:-:S11]  /*0c70*/  PLOP3.LUT P4, PT, PT, PT, UP0, 0x80, 0x0 ;  /* 0x000000000000781c */ /* 0x000fd60003f8f008 */
[----:B0-----:R-:W-:Y:S05]  /*0c80*/  @!P0 BRA `(.L_x_80) ;  /* 0x0000000000248947 */ /* 0x001fea0003800000 */
[----:B------:R-:W-:Y:S01]  /*0c90*/  UPRMT UR5, UR20, 0x8880, URZ ;  /* 0x0000888014057896 */ /* 0x000fe2000800003f */
[----:B-1----:R-:W-:Y:S01]  /*0ca0*/  FMUL.FTZ R9, R0, R29 ;  /* 0x0000001d00097220 */ /* 0x002fe20000410000 */
[----:B------:R-:W-:Y:S02]  /*0cb0*/  ULDC.S8 UR10, c[0x0][0xe7d] ;  /* 0x00039f40000a7ab9 */ /* 0x000fe40000000200 */
[----:B------:R-:W-:Y:S01]  /*0cc0*/  ISETP.NE.AND P2, PT, RZ, UR10, PT ;  /* 0x0000000aff007c0c */ /* 0x000fe2000bf45270 */
[----:B------:R-:W-:Y:S01]  /*0cd0*/  FFMA.FTZ R18, R18, UR19, R9 ;  /* 0x0000001312127c23 */ /* 0x000fe20008010009 */
[----:B------:R-:W-:-:S04]  /*0ce0*/  ISETP.NE.AND P1, PT, RZ, UR5, PT ;  /* 0x00000005ff007c0c */ /* 0x000fc8000bf25270 */
[----:B------:R-:W-:-:S05]  /*0cf0*/  FSEL R18, R18, R29, !P2 ;  /* 0x0000001d12127208 */ /* 0x000fca0005000000 */
[----:B------:R-:W-:-:S04]  /*0d00*/  IMAD.MOV.U32 R8, RZ, RZ, R18 ;  /* 0x000000ffff087224 */ /* 0x000fc800078e0012 */
[----:B------:R-:W-:-:S07]  /*0d10*/  @P1 FFMA.FTZ R8, R18, UR19, R29 ;  /* 0x0000001312081c23 */ /* 0x000fce000801001d */
.L_x_80:
[----:B------:R-:W-:Y:S01]  /*0d20*/  @P4 FFMA.FTZ R8, R24, UR23, R8 ;  /* 0x0000001718084c23 */ /* 0x000fe20008010008 */
[----:B-----5:R-:W-:Y:S01]  /*0d30*/  HADD2.F32 R10, -RZ, R10.H0_H0 ;  /* 0x2000000aff0a7230 */ /* 0x020fe20000004100 */
[----:B------:R-:W-:Y:S02]  /*0d40*/  @P0 F2FP.F16.F32.PACK_AB R18, RZ, R18 ;  /* 0x00000012ff12023e */ /* 0x000fe400000000ff */
[----:B------:R-:W-:-:S04]  /*0d50*/  FMUL.FTZ R8, R8, UR21 ;  /* 0x0000001508087c20 */ /* 0x000fc80008410000 */
[----:B------:R-:W-:-:S05]  /*0d60*/  FADD.FTZ R8, -R8, -RZ ;  /* 0x800000ff08087221 */ /* 0x000fca0000010100 */
[----:B------:R-:W-:-:S05]  /*0d70*/  F2FP.F16.F32.PACK_AB R8, RZ, R8 ;  /* 0x00000008ff08723e */ /* 0x000fca00000000ff */
[----:B-1----:R-:W-:-:S05]  /*0d80*/  HADD2.F32 R9, -RZ, R8.H0_H0 ;  /* 0x20000008ff097230 */ /* 0x002fca0000004100 */
[----:B------:R-:W-:-:S05]  /*0d90*/  FADD.FTZ R9, R10, R9 ;  /* 0x000000090a097221 */ /* 0x000fca0000010000 */
[----:B------:R-:W-:-:S05]  /*0da0*/  F2FP.F16.F32.PACK_AB R9, RZ, R9 ;  /* 0x00000009ff09723e */ /* 0x000fca00000000ff */
[----:B------:R2:W-:Y:S04]  /*0db0*/  STG.E.U16 desc[UR12][R16.64], R9 ;  /* 0x0000000910007986 */ /* 0x0005e8000c10150c */
[----:B------:R2:W-:Y:S02]  /*0dc0*/  @P0 STG.E.U16 desc[UR12][R6.64], R18 ;  /* 0x0000001206000986 */ /* 0x0005e4000c10150c */
.L_x_79:
[----:B------:R-:W-:Y:S05]  /*0dd0*/  BSYNC B1 ;  /* 0x0000000000017941 */ /* 0x000fea0003800000 */
.L_x_78:
[----:B------:R-:W-:Y:S05]  /*0de0*/  @!P3 BRA `(.L_x_81) ;  /* 0x000000080034b947 */ /* 0x000fea0003800000 */
[----:B0-----:R0:W5:Y:S01]  /*0df0*/  LDG.E.U16 R8, desc[UR12][R4.64] ;  /* 0x0000000c04087981 */ /* 0x001162000c1e1500 */
[----:B------:R-:W-:Y:S02]  /*0e00*/  FSETP.NEU.FTZ.AND P0, PT, RZ, UR19, PT ;  /* 0x00000013ff007c0b */ /* 0x000fe4000bf1d000 */
[----:B------:R-:W-:Y:S02]  /*0e10*/  PLOP3.LUT P3, PT, PT, PT, UP0, 0x80, 0x0 ;  /* 0x000000000000781c */ /* 0x000fe40003f6f008 */
[----:B--2---:R-:W-:-:S09]  /*0e20*/  MOV R6, R31 ;  /* 0x0000001f00067202 */ /* 0x004fd20000000f00 */
        /* <DEDUP_REMOVED lines=10> */
.L_x_82:
[----:B------:R-:W-:Y:S01]  /*0ed0*/  @P3 FFMA.FTZ R6, R20, UR23, R6 ;  /* 0x0000001714063c23 */ /* 0x000fe20008010006 */
[----:B-----5:R-:W-:-:S03]  /*0ee0*/  HADD2.F32 R8, -RZ, R8.H0_H0 ;  /* 0x20000008ff087230 */ /* 0x020fc60000004100 */
[----:B------:R-:W-:-:S04]  /*0ef0*/  FMUL.FTZ R6, R6, UR21 ;  /* 0x0000001506067c20 */ /* 0x000fc80008410000 */
[----:B------:R-:W-:-:S05]  /*0f00*/  FADD.FTZ R6, -R6, -RZ ;  /* 0x800000ff06067221 */ /* 0x000fca0000010100 */
[----:B------:R-:W-:-:S05]  /*0f10*/  F2FP.F16.F32.PACK_AB R6, RZ, R6 ;  /* 0x00000006ff06723e */ /* 0x000fca00000000ff */
[----:B------:R-:W-:-:S05]  /*0f20*/  HADD2.F32 R7, -RZ, R6.H0_H0 ;  /* 0x20000006ff077230 */ /* 0x000fca0000004100 */
[----:B------:R-:W-:-:S05]  /*0f30*/  FADD.FTZ R7, R8, R7 ;  /* 0x0000000708077221 */ /* 0x000fca0000010000 */
[----:B------:R-:W-:-:S05]  /*0f40*/  F2FP.F16.F32.PACK_AB R7, RZ, R7 ;  /* 0x00000007ff07723e */ /* 0x000fca00000000ff */
[----:B------:R4:W-:Y:S01]  /*0f50*/  STG.E.U16 desc[UR12][R4.64], R7 ;  /* 0x0000000704007986 */ /* 0x0009e2000c10150c */
[----:B------:R-:W-:Y:S05]  /*0f60*/  @!P0 BRA `(.L_x_81) ;  /* 0x0000000400d48947 */ /* 0x000fea0003800000 */
[----:B------:R-:W-:-:S05]  /*0f70*/  F2FP.F16.F32.PACK_AB R34, RZ, R34 ;  /* 0x00000022ff22723e */ /* 0x000fca00000000ff */
[----:B------:R0:W-:Y:S01]  /*0f80*/  STG.E.U16 desc[UR12][R2.64], R34 ;  /* 0x0000002202007986 */ /* 0x0001e2000c10150c */
[----:B------:R-:W-:Y:S05]  /*0f90*/  BRA `(.L_x_81) ;  /* 0x0000000400c87947 */ /* 0x000fea0003800000 */
.L_x_71:
[----:B------:R-:W-:Y:S04]  /*0fa0*/  BSSY B1, `(.L_x_83) ;  /* 0x000001c000017945 */ /* 0x000fe80003800000 */
[----:B------:R-:W-:Y:S05]  /*0fb0*/  @!P0 BRA `(.L_x_84) ;  /* 0x0000000000688947 */ /* 0x000fea0003800000 */
[----:B------:R0:W5:Y:S01]  /*0fc0*/  LDG.E.U16 R19, desc[UR12][R8.64] ;  /* 0x0000000c08137981 */ /* 0x000162000c1e1500 */
[----:B------:R-:W-:Y:S01]  /*0fd0*/  FSETP.NEU.FTZ.AND P0, PT, RZ, UR19, PT ;  /* 0x00000013ff007c0b */ /* 0x000fe2000bf1d000 */
[----:B------:R-:W-:Y:S01]  /*0fe0*/  FFMA.FTZ R25, R30, UR23, R25 ;  /* 0x000000171e197c23 */ /* 0x000fe20008010019 */
        /* <DEDUP_REMOVED lines=12> */
.L_x_85:
        /* <DEDUP_REMOVED lines=11> */
.L_x_84:
[----:B------:R-:W-:Y:S05]  /*1160*/  BSYNC B1 ;  /* 0x0000000000017941 */ /* 0x000fea0003800000 */
.L_x_83:
[----:B------:R-:W-:Y:S04]  /*1170*/  BSSY B1, `(.L_x_86) ;  /* 0x000001c000017945 */ /* 0x000fe80003800000 */
[----:B------:R-:W-:Y:S05]  /*1180*/  @!P1 BRA `(.L_x_87) ;  /* 0x0000000000689947 */ /* 0x000fea0003800000 */
[----:B0-----:R0:W5:Y:S01]  /*1190*/  LDG.E.U16 R10, desc[UR12][R12.64] ;  /* 0x0000000c0c0a7981 */ /* 0x001162000c1e1500 */
[----:B------:R-:W-:Y:S01]  /*11a0*/  FSETP.NEU.FTZ.AND P0, PT, RZ, UR19, PT ;  /* 0x00000013ff007c0b */ /* 0x000fe2000bf1d000 */
[----:B------:R-:W-:Y:S01]  /*11b0*/  FFMA.FTZ R27, R32, UR23, R27 ;  /* 0x00000017201b7c23 */ /* 0x000fe2000801001b */
[----:B------:R-:W-:-:S04]  /*11c0*/  PLOP3.LUT P5, PT, PT, PT, UP0, 0x80, 0x0 ;  /* 0x000000000000781c */ /* 0x000fc80003faf008 */
[----:B------:R-:W-:-:S07]  /*11d0*/  MOV R8, R27 ;  /* 0x0000001b00087202 */ /* 0x000fce0000000f00 */
        /* <DEDUP_REMOVED lines=10> */
.L_x_88:
        /* <DEDUP_REMOVED lines=11> */
.L_x_87:
[----:B------:R-:W-:Y:S05]  /*1330*/  BSYNC B1 ;  /* 0x0000000000017941 */ /* 0x000fea0003800000 */
.L_x_86:
[----:B------:R-:W-:Y:S04]  /*1340*/  BSSY B1, `(.L_x_89) ;  /* 0x000001c000017945 */ /* 0x000fe80003800000 */
[----:B------:R-:W-:Y:S05]  /*1350*/  @!P2 BRA `(.L_x_90) ;  /* 0x000000000068a947 */ /* 0x000fea0003800000 */
[----:B0-----:R0:W5:Y:S01]  /*1360*/  LDG.E.U16 R10, desc[UR12][R16.64] ;  /* 0x0000000c100a7981 */ /* 0x001162000c1e1500 */
[----:B------:R-:W-:Y:S01]  /*1370*/  FSETP.NEU.FTZ.AND P0, PT, RZ, UR19, PT ;  /* 0x00000013ff007c0b */ /* 0x000fe2000bf1d000 */
[----:B------:R-:W-:Y:S01]  /*1380*/  FFMA.FTZ R29, R24, UR23, R29 ;  /* 0x00000017181d7c23 */ /* 0x000fe2000801001d */
[----:B------:R-:W-:-:S03]  /*1390*/  PLOP3.LUT P4, PT, PT, PT, UP0, 0x80, 0x0 ;  /* 0x000000000000781c */ /* 0x000fc60003f8f008 */
[----:B------:R-:W-:-:S08]  /*13a0*/  IMAD.MOV.U32 R8, RZ, RZ, R29 ;  /* 0x000000ffff087224 */ /* 0x000fd000078e001d */
        /* <DEDUP_REMOVED lines=10> */
.L_x_91:
        /* <DEDUP_REMOVED lines=11> */
.L_x_90:
[----:B------:R-:W-:Y:S05]  /*1500*/  BSYNC B1 ;  /* 0x0000000000017941 */ /* 0x000fea0003800000 */
.L_x_89:
[----:B------:R-:W-:Y:S05]  /*1510*/  @!P3 BRA `(.L_x_81) ;  /* 0x000000000068b947 */ /* 0x000fea0003800000 */
[----:B0-----:R0:W5:Y:S01]  /*1520*/  LDG.E.U16 R8, desc[UR12][R4.64] ;  /* 0x0000000c04087981 */ /* 0x001162000c1e1500 */
[----:B------:R-:W-:Y:S01]  /*1530*/  FSETP.NEU.FTZ.AND P0, PT, RZ, UR19, PT ;  /* 0x00000013ff007c0b */ /* 0x000fe2000bf1d000 */
[----:B------:R-:W-:Y:S01]  /*1540*/  FFMA.FTZ R31, R20, UR23, R31 ;  /* 0x00000017141f7c23 */ /* 0x000fe2000801001f */
[----:B------:R-:W-:-:S04]  /*1550*/  PLOP3.LUT P3, PT, PT, PT, UP0, 0x80, 0x0 ;  /* 0x000000000000781c */ /* 0x000fc80003f6f008 */
[----:B--2---:R-:W-:-:S07]  /*1560*/  MOV R6, R31 ;  /* 0x0000001f00067202 */ /* 0x004fce0000000f00 */
        /* <DEDUP_REMOVED lines=10> */
.L_x_92:
        /* <DEDUP_REMOVED lines=11> */
.L_x_81:
[----:B------:R-:W-:Y:S05]  /*16c0*/  BSYNC B0 ;  /* 0x0000000000007941 */ /* 0x000fea0003800000 */
.L_x_70:
[----:B------:R-:W-:-:S04]  /*16d0*/  ULEA UR4, UR11, UR4, 0x2 ;  /* 0x000000040b047291 */ /* 0x000fc8000f8e103f */
[----:B------:R-:W-:Y:S02]  /*16e0*/  UISETP.GE.AND UP2, UPT, UR4, UR22, UPT ;  /* 0x000000160400728c */ /* 0x000fe4000bf46270 */
[----:B0--3--:R-:W-:-:S04]  /*16f0*/  IMAD.U32 R2, RZ, RZ, UR4 ;  /* 0x00000004ff027e24 */ /* 0x009fc8000f8e00ff */
[----:B------:R-:W-:Y:S02]  /*1700*/  PLOP3.LUT P0, PT, PT, PT, UP2, 0x80, 0x0 ;  /* 0x000000000000781c */ /* 0x000fe40003f0f028 */
[----:B------:R-:W-:-:S13]  /*1710*/  ISETP.LT.AND P1, PT, R2, UR9, PT ;  /* 0x0000000902007c0c */ /* 0x000fda000bf21270 */
[----:B------:R-:W-:Y:S05]  /*1720*/  @!P0 BRA P1, `(.L_x_93) ;  /* 0xffffffe800d48947 */ /* 0x000fea000083ffff */
[----:B------:R-:W-:Y:S05]  /*1730*/  EXIT ;  /* 0x000000000000794d */ /* 0x000fea0003800000 */
.L_x_94:
        /* <DEDUP_REMOVED lines=12> */
.L_x_98:


//--------------------- .nv.shared.reserved.0     --------------------------
	.section	.nv.shared.reserved.0,"aw",@nobits
	.weak		__nv_reservedSMEM_offset_0_alias
	.size		__nv_reservedSMEM_offset_0_alias, 0, 0
	.other		__nv_reservedSMEM_offset_0_alias,@"STO_CUDA_RESERVED_SHARED STV_DEFAULT"
__nv_reservedSMEM_offset_0_alias:
	.zero		0


//--------------------- .nv.global                --------------------------
	.section	.nv.global,"aw",@nobits
.nv.global:
	.type		_ZN57_INTERNAL_3d4148be_26_multi_tensor_sgd_kernel_cu_cfffd2454cuda3std3__48in_placeE,@object
	.size		_ZN57_INTERNAL_3d4148be_26_multi_tensor_sgd_kernel_cu_cfffd2454cuda3std3__48in_placeE,(_ZN57_INTERNAL_3d4148be_26_multi_tensor_sgd_kernel_cu_cfffd2454cuda3std6ranges3__45__cpo8distanceE - _ZN57_INTERNAL_3d4148be_26_multi_tensor_sgd_kernel_cu_cfffd2454cuda3std3__48in_placeE)
_ZN57_INTERNAL_3d4148be_26_multi_tensor_sgd_kernel_cu_cfffd2454cuda3std3__48in_placeE:
	.zero		1
	.type		_ZN57_INTERNAL_3d4148be_26_multi_tensor_sgd_kernel_cu_cfffd2454cuda3std6ranges3__45__cpo8distanceE,@object
	.size		_ZN57_INTERNAL_3d4148be_26_multi_tensor_sgd_kernel_cu_cfffd2454cuda3std6ranges3__45__cpo8distanceE,(_ZN57_INTERNAL_3d4148be_26_multi_tensor_sgd_kernel_cu_cfffd2454cuda3std3__45__cpo6cbeginE - _ZN57_INTERNAL_3d4148be_26_multi_tensor_sgd_kernel_cu_cfffd2454cuda3std6ranges3__45__cpo8distanceE)
_ZN57_INTERNAL_3d4148be_26_multi_tensor_sgd_kernel_cu_cfffd2454cuda3std6ranges3__45__cpo8distanceE:
	.zero		1
	.type		_ZN57_INTERNAL_3d4148be_26_multi_tensor_sgd_kernel_cu_cfffd2454cuda3std3__45__cpo6cbeginE,@object
	.size		_ZN57_INTERNAL_3d4148be_26_multi_tensor_sgd_kernel_cu_cfffd2454cuda3std3__45__cpo6cbeginE,(_ZN57_INTERNAL_3d4148be_26_multi_tensor_sgd_kernel_cu_cfffd2454cuda3std6ranges3__45__cpo7advanceE - _ZN57_INTERNAL_3d4148be_26_multi_tensor_sgd_kernel_cu_cfffd2454cuda3std3__45__cpo6cbeginE)
_ZN57_INTERNAL_3d4148be_26_multi_tensor_sgd_kernel_cu_cfffd2454cuda3std3__45__cpo6cbeginE:
	.zero		1
	.type		_ZN57_INTERNAL_3d4148be_26_multi_tensor_sgd_kernel_cu_cfffd2454cuda3std6ranges3__45__cpo7advanceE,@object
	.size		_ZN57_INTERNAL_3d4148be_26_multi_tensor_sgd_kernel_cu_cfffd2454cuda3std6ranges3__45__cpo7advanceE,(_ZN57_INTERNAL_3d4148be_26_multi_tensor_sgd_kernel_cu_cfffd2454cuda3std3__45__cpo7crbeginE - _ZN57_INTERNAL_3d4148be_26_multi_tensor_sgd_kernel_cu_cfffd2454cuda3std6ranges3__45__cpo7advanceE)
_ZN57_INTERNAL_3d4148be_26_multi_tensor_sgd_kernel_cu_cfffd2454cuda3std6ranges3__45__cpo7advanceE:
	.zero		1
	.type		_ZN57_INTERNAL_3d4148be_26_multi_tensor_sgd_kernel_cu_cfffd2454cuda3std3__45__cpo7crbeginE,@object
	.size		_ZN57_INTERNAL_3d4148be_26_multi_tensor_sgd_kernel_cu_cfffd2454cuda3std3__45__cpo7crbeginE,(_ZN57_INTERNAL_3d4148be_26_multi_tensor_sgd_kernel_cu_cfffd2454cuda3std6ranges3__45__cpo4dataE - _ZN57_INTERNAL_3d4148be_26_multi_tensor_sgd_kernel_cu_cfffd2454cuda3std3__45__cpo7crbeginE)
_ZN57_INTERNAL_3d4148be_26_multi_tensor_sgd_kernel_cu_cfffd2454cuda3std3__45__cpo7crbeginE:
	.zero		1
	.type		_ZN57_INTERNAL_3d4148be_26_multi_tensor_sgd_kernel_cu_cfffd2454cuda3std6ranges3__45__cpo4dataE,@object
	.size		_ZN57_INTERNAL_3d4148be_26_multi_tensor_sgd_kernel_cu_cfffd2454cuda3std6ranges3__45__cpo4dataE,(_ZN57_INTERNAL_3d4148be_26_multi_tensor_sgd_kernel_cu_cfffd2454cuda3std6ranges3__45__cpo5beginE - _ZN57_INTERNAL_3d4148be_26_multi_tensor_sgd_kernel_cu_cfffd2454cuda3std6ranges3__45__cpo4dataE)
_ZN57_INTERNAL_3d4148be_26_multi_tensor_sgd_kernel_cu_cfffd2454cuda3std6ranges3__45__cpo4dataE:
	.zero		1
	.type		_ZN57_INTERNAL_3d4148be_26_multi_tensor_sgd_kernel_cu_cfffd2454cuda3std6ranges3__45__cpo5beginE,@object
	.size		_ZN57_INTERNAL_3d4148be_26_multi_tensor_sgd_kernel_cu_cfffd2454cuda3std6ranges3__45__cpo5beginE,(_ZN57_INTERNAL_3d4148be_26_multi_tensor_sgd_kernel_cu_cfffd2454cuda3std3__459_GLOBAL__N__3d4148be_26_multi_tensor_sgd_kernel_cu_cfffd2456ignoreE - _ZN57_INTERNAL_3d4148be_26_multi_tensor_sgd_kernel_cu_cfffd2454cuda3std6ranges3__45__cpo5beginE)
_ZN57_INTERNAL_3d4148be_26_multi_tensor_sgd_kernel_cu_cfffd2454cuda3std6ranges3__45__cpo5beginE:
	.zero		1
	.type		_ZN57_INTERNAL_3d4148be_26_multi_tensor_sgd_kernel_cu_cfffd2454cuda3std3__459_GLOBAL__N__3d4148be_26_multi_tensor_sgd_kernel_cu_cfffd2456ignoreE,@object
	.size		_ZN57_INTERNAL_3d4148be_26_multi_tensor_sgd_kernel_cu_cfffd2454cuda3std3__459_GLOBAL__N__3d4148be_26_multi_tensor_sgd_kernel_cu_cfffd2456ignoreE,(_ZN57_INTERNAL_3d4148be_26_multi_tensor_sgd_kernel_cu_cfffd2454cuda3std6ranges3__45__cpo4sizeE - _ZN57_INTERNAL_3d4148be_26_multi_tensor_sgd_kernel_cu_cfffd2454cuda3std3__459_GLOBAL__N__3d4148be_26_multi_tensor_sgd_kernel_cu_cfffd2456ignoreE)
_ZN57_INTERNAL_3d4148be_26_multi_tensor_sgd_kernel_cu_cfffd2454cuda3std3__459_GLOBAL__N__3d4148be_26_multi_tensor_sgd_kernel_cu_cfffd2456ignoreE:
	.zero		1
	.type		_ZN57_INTERNAL_3d4148be_26_multi_tensor_sgd_kernel_cu_cfffd2454cuda3std6ranges3__45__cpo4sizeE,@object
	.size		_ZN57_INTERNAL_3d4148be_26_multi_tensor_sgd_kernel_cu_cfffd2454cuda3std6ranges3__45__cpo4sizeE,(_ZN57_INTERNAL_3d4148be_26_multi_tensor_sgd_kernel_cu_cfffd2454cuda3std3__45__cpo5beginE - _ZN57_INTERNAL_3d4148be_26_multi_tensor_sgd_kernel_cu_cfffd2454cuda3std6ranges3__45__cpo4sizeE)
_ZN57_INTERNAL_3d4148be_26_multi_tensor_sgd_kernel_cu_cfffd2454cuda3std6ranges3__45__cpo4sizeE:
	.zero		1
	.type		_ZN57_INTERNAL_3d4148be_26_multi_tensor_sgd_kernel_cu_cfffd2454cuda3std3__45__cpo5beginE,@object
	.size		_ZN57_INTERNAL_3d4148be_26_multi_tensor_sgd_kernel_cu_cfffd2454cuda3std3__45__cpo5beginE,(_ZN57_INTERNAL_3d4148be_26_multi_tensor_sgd_kernel_cu_cfffd2454cuda3std6ranges3__45__cpo6cbeginE - _ZN57_INTERNAL_3d4148be_26_multi_tensor_sgd_kernel_cu_cfffd2454cuda3std3__45__cpo5beginE)
_ZN57_INTERNAL_3d4148be_26_multi_tensor_sgd_kernel_cu_cfffd2454cuda3std3__45__cpo5beginE:
	.zero		1
	.type		_ZN57_INTERNAL_3d4148be_26_multi_tensor_sgd_kernel_cu_cfffd2454cuda3std6ranges3__45__cpo6cbeginE,@object
	.size		_ZN57_INTERNAL_3d4148be_26_multi_tensor_sgd_kernel_cu_cfffd2454cuda3std6ranges3__45__cpo6cbeginE,(_ZN57_INTERNAL_3d4148be_26_multi_tensor_sgd_kernel_cu_cfffd2454cuda3std3__45__cpo6rbeginE - _ZN57_INTERNAL_3d4148be_26_multi_tensor_sgd_kernel_cu_cfffd2454cuda3std6ranges3__45__cpo6cbeginE)
_ZN57_INTERNAL_3d4148be_26_multi_tensor_sgd_kernel_cu_cfffd2454cuda3std6ranges3__45__cpo6cbeginE:
	.zero		1
	.type		_ZN57_INTERNAL_3d4148be_26_multi_tensor_sgd_kernel_cu_cfffd2454cuda3std3__45__cpo6rbeginE,@object
	.size		_ZN57_INTERNAL_3d4148be_26_multi_tensor_sgd_kernel_cu_cfffd2454cuda3std3__45__cpo6rbeginE,(_ZN57_INTERNAL_3d4148be_26_multi_tensor_sgd_kernel_cu_cfffd2454cuda3std6ranges3__45__cpo4nextE - _ZN57_INTERNAL_3d4148be_26_multi_tensor_sgd_kernel_cu_cfffd2454cuda3std3__45__cpo6rbeginE)
_ZN57_INTERNAL_3d4148be_26_multi_tensor_sgd_kernel_cu_cfffd2454cuda3std3__45__cpo6rbeginE:
	.zero		1
	.type		_ZN57_INTERNAL_3d4148be_26_multi_tensor_sgd_kernel_cu_cfffd2454cuda3std6ranges3__45__cpo4nextE,@object
	.size		_ZN57_INTERNAL_3d4148be_26_multi_tensor_sgd_kernel_cu_cfffd2454cuda3std6ranges3__45__cpo4nextE,(_ZN57_INTERNAL_3d4148be_26_multi_tensor_sgd_kernel_cu_cfffd2454cuda3std6ranges3__45__cpo4swapE - _ZN57_INTERNAL_3d4148be_26_multi_tensor_sgd_kernel_cu_cfffd2454cuda3std6ranges3__45__cpo4nextE)
_ZN57_INTERNAL_3d4148be_26_multi_tensor_sgd_kernel_cu_cfffd2454cuda3std6ranges3__45__cpo4nextE:
	.zero		1
	.type		_ZN57_INTERNAL_3d4148be_26_multi_tensor_sgd_kernel_cu_cfffd2454cuda3std6ranges3__45__cpo4swapE,@object
	.size		_ZN57_INTERNAL_3d4148be_26_multi_tensor_sgd_kernel_cu_cfffd2454cuda3std6ranges3__45__cpo4swapE,(_ZN57_INTERNAL_3d4148be_26_multi_tensor_sgd_kernel_cu_cfffd2454cuda3std3__420unreachable_sentinelE - _ZN57_INTERNAL_3d4148be_26_multi_tensor_sgd_kernel_cu_cfffd2454cuda3std6ranges3__45__cpo4swapE)
_ZN57_INTERNAL_3d4148be_26_multi_tensor_sgd_kernel_cu_cfffd2454cuda3std6ranges3__45__cpo4swapE:
	.zero		1
	.type		_ZN57_INTERNAL_3d4148be_26_multi_tensor_sgd_kernel_cu_cfffd2454cuda3std3__420unreachable_sentinelE,@object
	.size		_ZN57_INTERNAL_3d4148be_26_multi_tensor_sgd_kernel_cu_cfffd2454cuda3std3__420unreachable_sentinelE,(_ZN57_INTERNAL_3d4148be_26_multi_tensor_sgd_kernel_cu_cfffd2456thrust23THRUST_300001_SM_900_NS6system6detail10sequential3seqE - _ZN57_INTERNAL_3d4148be_26_multi_tensor_sgd_kernel_cu_cfffd2454cuda3std3__420unreachable_sentinelE)
_ZN57_INTERNAL_3d4148be_26_multi_tensor_sgd_kernel_cu_cfffd2454cuda3std3__420unreachable_sentinelE:
	.zero		1
	.type		_ZN57_INTERNAL_3d4148be_26_multi_tensor_sgd_kernel_cu_cfffd2456thrust23THRUST_300001_SM_900_NS6system6detail10sequential3seqE,@object
	.size		_ZN57_INTERNAL_3d4148be_26_multi_tensor_sgd_kernel_cu_cfffd2456thrust23THRUST_300001_SM_900_NS6system6detail10sequential3seqE,(_ZN57_INTERNAL_3d4148be_26_multi_tensor_sgd_kernel_cu_cfffd2454cuda3std3__45__cpo4cendE - _ZN57_INTERNAL_3d4148be_26_multi_tensor_sgd_kernel_cu_cfffd2456thrust23THRUST_300001_SM_900_NS6system6detail10sequential3seqE)
_ZN57_INTERNAL_3d4148be_26_multi_tensor_sgd_kernel_cu_cfffd2456thrust23THRUST_300001_SM_900_NS6system6detail10sequential3seqE:
	.zero		1
	.type		_ZN57_INTERNAL_3d4148be_26_multi_tensor_sgd_kernel_cu_cfffd2454cuda3std3__45__cpo4cendE,@object
	.size		_ZN57_INTERNAL_3d4148be_26_multi_tensor_sgd_kernel_cu_cfffd2454cuda3std3__45__cpo4cendE,(_ZN57_INTERNAL_3d4148be_26_multi_tensor_sgd_kernel_cu_cfffd2454cuda3std6ranges3__45__cpo9iter_swapE - _ZN57_INTERNAL_3d4148be_26_multi_tensor_sgd_kernel_cu_cfffd2454cuda3std3__45__cpo4cendE)
_ZN57_INTERNAL_3d4148be_26_multi_tensor_sgd_kernel_cu_cfffd2454cuda3std3__45__cpo4cendE:
	.zero		1
	.type		_ZN57_INTERNAL_3d4148be_26_multi_tensor_sgd_kernel_cu_cfffd2454cuda3std6ranges3__45__cpo9iter_swapE,@object
	.size		_ZN57_INTERNAL_3d4148be_26_multi_tensor_sgd_kernel_cu_cfffd2454cuda3std6ranges3__45__cpo9iter_swapE,(_ZN57_INTERNAL_3d4148be_26_multi_tensor_sgd_kernel_cu_cfffd2454cuda3std3__45__cpo5crendE - _ZN57_INTERNAL_3d4148be_26_multi_tensor_sgd_kernel_cu_cfffd2454cuda3std6ranges3__45__cpo9iter_swapE)
_ZN57_INTERNAL_3d4148be_26_multi_tensor_sgd_kernel_cu_cfffd2454cuda3std6ranges3__45__cpo9iter_swapE:
	.zero		1
	.type		_ZN57_INTERNAL_3d4148be_26_multi_tensor_sgd_kernel_cu_cfffd2454cuda3std3__45__cpo5crendE,@object
	.size		_ZN57_INTERNAL_3d4148be_26_multi_tensor_sgd_kernel_cu_cfffd2454cuda3std3__45__cpo5crendE,(_ZN57_INTERNAL_3d4148be_26_multi_tensor_sgd_kernel_cu_cfffd2454cuda3std6ranges3__45__cpo5cdataE - _ZN57_INTERNAL_3d4148be_26_multi_tensor_sgd_kernel_cu_cfffd2454cuda3std3__45__cpo5crendE)
_ZN57_INTERNAL_3d4148be_26_multi_tensor_sgd_kernel_cu_cfffd2454cuda3std3__45__cpo5crendE:
	.zero		1
	.type		_ZN57_INTERNAL_3d4148be_26_multi_tensor_sgd_kernel_cu_cfffd2454cuda3std6ranges3__45__cpo5cdataE,@object
	.size		_ZN57_INTERNAL_3d4148be_26_multi_tensor_sgd_kernel_cu_cfffd2454cuda3std6ranges3__45__cpo5cdataE,(_ZN57_INTERNAL_3d4148be_26_multi_tensor_sgd_kernel_cu_cfffd2454cuda3std6ranges3__45__cpo3endE - _ZN57_INTERNAL_3d4148be_26_multi_tensor_sgd_kernel_cu_cfffd2454cuda3std6ranges3__45__cpo5cdataE)
_ZN57_INTERNAL_3d4148be_26_multi_tensor_sgd_kernel_cu_cfffd2454cuda3std6ranges3__45__cpo5cdataE:
	.zero		1
	.type		_ZN57_INTERNAL_3d4148be_26_multi_tensor_sgd_kernel_cu_cfffd2454cuda3std6ranges3__45__cpo3endE,@object
	.size		_ZN57_INTERNAL_3d4148be_26_multi_tensor_sgd_kernel_cu_cfffd2454cuda3std6ranges3__45__cpo3endE,(_ZN57_INTERNAL_3d4148be_26_multi_tensor_sgd_kernel_cu_cfffd2454cuda3std3__419piecewise_constructE - _ZN57_INTERNAL_3d4148be_26_multi_tensor_sgd_kernel_cu_cfffd2454cuda3std6ranges3__45__cpo3endE)
_ZN57_INTERNAL_3d4148be_26_multi_tensor_sgd_kernel_cu_cfffd2454cuda3std6ranges3__45__cpo3endE:
	.zero		1
	.type		_ZN57_INTERNAL_3d4148be_26_multi_tensor_sgd_kernel_cu_cfffd2454cuda3std3__419piecewise_constructE,@object
	.size		_ZN57_INTERNAL_3d4148be_26_multi_tensor_sgd_kernel_cu_cfffd2454cuda3std3__419piecewise_constructE,(_ZN57_INTERNAL_3d4148be_26_multi_tensor_sgd_kernel_cu_cfffd2454cuda3std6ranges3__45__cpo5ssizeE - _ZN57_INTERNAL_3d4148be_26_multi_tensor_sgd_kernel_cu_cfffd2454cuda3std3__419piecewise_constructE)
_ZN57_INTERNAL_3d4148be_26_multi_tensor_sgd_kernel_cu_cfffd2454cuda3std3__419piecewise_constructE:
	.zero		1
	.type		_ZN57_INTERNAL_3d4148be_26_multi_tensor_sgd_kernel_cu_cfffd2454cuda3std6ranges3__45__cpo5ssizeE,@object
	.size		_ZN57_INTERNAL_3d4148be_26_multi_tensor_sgd_kernel_cu_cfffd2454cuda3std6ranges3__45__cpo5ssizeE,(_ZN57_INTERNAL_3d4148be_26_multi_tensor_sgd_kernel_cu_cfffd2454cuda3std3__45__cpo3endE - _ZN57_INTERNAL_3d4148be_26_multi_tensor_sgd_kernel_cu_cfffd2454cuda3std6ranges3__45__cpo5ssizeE)
_ZN57_INTERNAL_3d4148be_26_multi_tensor_sgd_kernel_cu_cfffd2454cuda3std6ranges3__45__cpo5ssizeE:
	.zero		1
	.type		_ZN57_INTERNAL_3d4148be_26_multi_tensor_sgd_kernel_cu_cfffd2454cuda3std3__45__cpo3endE,@object
	.size		_ZN57_INTERNAL_3d4148be_26_multi_tensor_sgd_kernel_cu_cfffd2454cuda3std3__45__cpo3endE,(_ZN57_INTERNAL_3d4148be_26_multi_tensor_sgd_kernel_cu_cfffd2454cuda3std6ranges3__45__cpo4cendE - _ZN57_INTERNAL_3d4148be_26_multi_tensor_sgd_kernel_cu_cfffd2454cuda3std3__45__cpo3endE)
_ZN57_INTERNAL_3d4148be_26_multi_tensor_sgd_kernel_cu_cfffd2454cuda3std3__45__cpo3endE:
	.zero		1
	.type		_ZN57_INTERNAL_3d4148be_26_multi_tensor_sgd_kernel_cu_cfffd2454cuda3std6ranges3__45__cpo4cendE,@object
	.size		_ZN57_INTERNAL_3d4148be_26_multi_tensor_sgd_kernel_cu_cfffd2454cuda3std6ranges3__45__cpo4cendE,(_ZN57_INTERNAL_3d4148be_26_multi_tensor_sgd_kernel_cu_cfffd2454cuda3std3__45__cpo4rendE - _ZN57_INTERNAL_3d4148be_26_multi_tensor_sgd_kernel_cu_cfffd2454cuda3std6ranges3__45__cpo4cendE)
_ZN57_INTERNAL_3d4148be_26_multi_tensor_sgd_kernel_cu_cfffd2454cuda3std6ranges3__45__cpo4cendE:
	.zero		1
	.type		_ZN57_INTERNAL_3d4148be_26_multi_tensor_sgd_kernel_cu_cfffd2454cuda3std3__45__cpo4rendE,@object
	.size		_ZN57_INTERNAL_3d4148be_26_multi_tensor_sgd_kernel_cu_cfffd2454cuda3std3__45__cpo4rendE,(_ZN57_INTERNAL_3d4148be_26_multi_tensor_sgd_kernel_cu_cfffd2454cuda3std6ranges3__45__cpo4prevE - _ZN57_INTERNAL_3d4148be_26_multi_tensor_sgd_kernel_cu_cfffd2454cuda3std3__45__cpo4rendE)
_ZN57_INTERNAL_3d4148be_26_multi_tensor_sgd_kernel_cu_cfffd2454cuda3std3__45__cpo4rendE:
	.zero		1
	.type		_ZN57_INTERNAL_3d4148be_26_multi_tensor_sgd_kernel_cu_cfffd2454cuda3std6ranges3__45__cpo4prevE,@object
	.size		_ZN57_INTERNAL_3d4148be_26_multi_tensor_sgd_kernel_cu_cfffd2454cuda3std6ranges3__45__cpo4prevE,(_ZN57_INTERNAL_3d4148be_26_multi_tensor_sgd_kernel_cu_cfffd2454cuda3std6ranges3__45__cpo9iter_moveE - _ZN57_INTERNAL_3d4148be_26_multi_tensor_sgd_kernel_cu_cfffd2454cuda3std6ranges3__45__cpo4prevE)
_ZN57_INTERNAL_3d4148be_26_multi_tensor_sgd_kernel_cu_cfffd2454cuda3std6ranges3__45__cpo4prevE:
	.zero		1
	.type		_ZN57_INTERNAL_3d4148be_26_multi_tensor_sgd_kernel_cu_cfffd2454cuda3std6ranges3__45__cpo9iter_moveE,@object
	.size		_ZN57_INTERNAL_3d4148be_26_multi_tensor_sgd_kernel_cu_cfffd2454cuda3std6ranges3__45__cpo9iter_moveE,(.L_13 - _ZN57_INTERNAL_3d4148be_26_multi_tensor_sgd_kernel_cu_cfffd2454cuda3std6ranges3__45__cpo9iter_moveE)
_ZN57_INTERNAL_3d4148be_26_multi_tensor_sgd_kernel_cu_cfffd2454cuda3std6ranges3__45__cpo9iter_moveE:
	.zero		1
.L_13:


//--------------------- .nv.constant0._Z25multi_tensor_apply_kernelI18TensorListMetadataILi4EE10SGDFunctorILi4EffEJffffbbbfEEvlPViT_T0_DpT1_ --------------------------
	.section	.nv.constant0._Z25multi_tensor_apply_kernelI18TensorListMetadataILi4EE10SGDFunctorILi4EffEJffffbbbfEEvlPViT_T0_DpT1_,"a",@progbits
	.sectionflags	@""
	.align	4
.nv.constant0._Z25multi_tensor_apply_kernelI18TensorListMetadataILi4EE10SGDFunctorILi4EffEJffffbbbfEEvlPViT_T0_DpT1_:
	.zero		3620


//--------------------- .nv.constant0._Z25multi_tensor_apply_kernelI18TensorListMetadataILi4EE10SGDFunctorILi4EN3c104HalfEfEJffffbbbfEEvlPViT_T0_DpT1_ --------------------------
	.section	.nv.constant0._Z25multi_tensor_apply_kernelI18TensorListMetadataILi4EE10SGDFunctorILi4EN3c104HalfEfEJffffbbbfEEvlPViT_T0_DpT1_,"a",@progbits
	.sectionflags	@""
	.align	4
.nv.constant0._Z25multi_tensor_apply_kernelI18TensorListMetadataILi4EE10SGDFunctorILi4EN3c104HalfEfEJffffbbbfEEvlPViT_T0_DpT1_:
	.zero		3620


//--------------------- .nv.constant0._Z25multi_tensor_apply_kernelI18TensorListMetadataILi3EE10SGDFunctorILi3EffEJffffbbbfEEvlPViT_T0_DpT1_ --------------------------
	.section	.nv.constant0._Z25multi_tensor_apply_kernelI18TensorListMetadataILi3EE10SGDFunctorILi3EffEJffffbbbfEEvlPViT_T0_DpT1_,"a",@progbits
	.sectionflags	@""
	.align	4
.nv.constant0._Z25multi_tensor_apply_kernelI18TensorListMetadataILi3EE10SGDFunctorILi3EffEJffffbbbfEEvlPViT_T0_DpT1_:
	.zero		3716


//--------------------- .nv.constant0._Z25multi_tensor_apply_kernelI18TensorListMetadataILi3EE10SGDFunctorILi3EN3c104HalfES4_EJffffbbbfEEvlPViT_T0_DpT1_ --------------------------
	.section	.nv.constant0._Z25multi_tensor_apply_kernelI18TensorListMetadataILi3EE10SGDFunctorILi3EN3c104HalfES4_EJffffbbbfEEvlPViT_T0_DpT1_,"a",@progbits
	.sectionflags	@""
	.align	4
.nv.constant0._Z25multi_tensor_apply_kernelI18TensorListMetadataILi3EE10SGDFunctorILi3EN3c104HalfES4_EJffffbbbfEEvlPViT_T0_DpT1_:
	.zero		3716


//--------------------- SYMBOLS --------------------------

	.type		.nv.reservedSmem.offset0,@object
	.size		.nv.reservedSmem.offset0,0x4
